	.target	sm_100a

	.elftype	@"ET_EXEC"


//--------------------- .note.nv.tkinfo           --------------------------
	.section	.note.nv.tkinfo,"",@"SHT_NOTE"
	.sectionflags	@"SHF_NOTE_NV_TKINFO"
	.tkinfo
        /*0018*/ 	.word	0x00000002
        /*0030*/ 	.string	""
        /*0030*/ 	.string	"ptxas"
        /*0030*/ 	.string	"Cuda compilation tools, release 13.0, V13.0.88"
        /*0030*/ 	.string	"Build cuda_13.0.r13.0/compiler.36424714_0"
        /*0030*/ 	.string	"-arch sm_100a -m 64 "



//--------------------- .note.nv.cuinfo           --------------------------
	.section	.note.nv.cuinfo,"",@"SHT_NOTE"
	.sectionflags	@"SHF_NOTE_NV_CUINFO"
        /*0018*/ 	.short	0x0002
        /*001a*/ 	.short	0x0064
        /*001c*/ 	.short	0x0082
	.zero		2


//--------------------- .nv.info                  --------------------------
	.section	.nv.info,"",@"SHT_CUDA_INFO"
	.align	4


	//----- nvinfo : EIATTR_REGCOUNT
	.align		4
        /*0000*/ 	.byte	0x04, 0x2f
        /*0002*/ 	.short	(.L_19 - .L_18)
	.align		4
.L_18:
        /*0004*/ 	.word	index@(_ZN7cutlass13device_kernelINS_4gemm6kernel13GemmUniversalIN4cute5tupleIJiiiiEEENS1_10collective13CollectiveMmaINS1_35MainloopSm100TmaUmmaWarpSpecializedILi3ELi2ELi4ENS5_IJNS4_1CILi1EEENSA_ILi2EEESB_EEEEENS5_IJNSA_ILi128EEESF_NSA_ILi32EEEEEENS_12float_e5m2_tENS5_IJlSB_lEEESI_SJ_NS4_8TiledMMAINS4_8MMA_AtomIJNS4_10MMA_TraitsINS4_19SM100_MMA_F8F6F4_SSEJSI_SI_fSF_SF_NS4_17integral_constantINS4_4UMMA5MajorELSQ_0EEESR_NSO_INSP_7ScaleInELSS_0EEEST_EEEEEENS4_6LayoutINS5_IJSB_SB_SB_EEENS5_IJNSA_ILi0EEESY_SY_EEEEENS5_IJNS4_10UnderscoreES11_S11_EEEEENS4_23SM90_TMA_LOAD_MULTICASTENS4_14ComposedLayoutINS4_7SwizzleILi1ELi4ELi3EEENS4_18smem_ptr_flag_bitsILi8EEENSW_INS5_IJNSA_ILi8EEESG_EEENS5_IJSG_SB_EEEEEEEvNS4_8identityENS4_13SM90_TMA_LOADES1E_vS1F_EENS_8epilogue10collective18CollectiveEpilogueINS1I_23Sm100TmaWarpSpecializedILi2ELi2ELi64ELb0ELb0EEEJSH_NS5_IJNSW_ISF_SB_EENSW_INSA_ILi64EEESB_EEEEESI_SJ_SI_SJ_NS1I_6fusion15FusionCallbacksIS1M_NS1R_17LinearCombinationISI_fSI_fLNS_15FloatRoundStyleE2EEESH_S1Q_JEEENS4_5SM1004TMEM4LOAD26SM100_TMEM_LOAD_32dp32b64xES1G_NS15_INS16_ILi2ELi4ELi3EEES19_NSW_INS5_IJS1A_S1O_EEENS5_IJS1O_SB_EEEEEEENS4_39AutoVectorizingCopyWithAssumedAlignmentILi128EEENS4_14SM90_TMA_STOREES25_S27_S27_EEEvvEEEEvNT_6ParamsE)
        /*0008*/ 	.word	0x000000cf


	//----- nvinfo : EIATTR_FRAME_SIZE
	.align		4
.L_19:
        /*000c*/ 	.byte	0x04, 0x11
        /*000e*/ 	.short	(.L_21 - .L_20)
	.align		4
.L_20:
        /*0010*/ 	.word	index@($__internal_2_$__cuda_sm10x_tcgen05_guardrail_trap_unallocated_columns_being_dealloced)
        /*0014*/ 	.word	0x00000000


	//----- nvinfo : EIATTR_FRAME_SIZE
	.align		4
.L_21:
        /*0018*/ 	.byte	0x04, 0x11
        /*001a*/ 	.short	(.L_23 - .L_22)
	.align		4
.L_22:
        /*001c*/ 	.word	index@($__internal_1_$__cuda_sm10x_tcgen05_guardrail_trap_phase_invalid_during_alloc)
        /*0020*/ 	.word	0x00000000


	//----- nvinfo : EIATTR_FRAME_SIZE
	.align		4
.L_23:
        /*0024*/ 	.byte	0x04, 0x11
        /*0026*/ 	.short	(.L_25 - .L_24)
	.align		4
.L_24:
        /*0028*/ 	.word	index@($__internal_0_$__cuda_sm10x_tcgen05_guardrail_trap_col_being_dealloced_not_returned_by_alloc)
        /*002c*/ 	.word	0x00000000


	//----- nvinfo : EIATTR_FRAME_SIZE
	.align		4
.L_25:
        /*0030*/ 	.byte	0x04, 0x11
        /*0032*/ 	.short	(.L_27 - .L_26)
	.align		4
.L_26:
        /*0034*/ 	.word	index@(_ZN7cutlass13device_kernelINS_4gemm6kernel13GemmUniversalIN4cute5tupleIJiiiiEEENS1_10collective13CollectiveMmaINS1_35MainloopSm100TmaUmmaWarpSpecializedILi3ELi2ELi4ENS5_IJNS4_1CILi1EEENSA_ILi2EEESB_EEEEENS5_IJNSA_ILi128EEESF_NSA_ILi32EEEEEENS_12float_e5m2_tENS5_IJlSB_lEEESI_SJ_NS4_8TiledMMAINS4_8MMA_AtomIJNS4_10MMA_TraitsINS4_19SM100_MMA_F8F6F4_SSEJSI_SI_fSF_SF_NS4_17integral_constantINS4_4UMMA5MajorELSQ_0EEESR_NSO_INSP_7ScaleInELSS_0EEEST_EEEEEENS4_6LayoutINS5_IJSB_SB_SB_EEENS5_IJNSA_ILi0EEESY_SY_EEEEENS5_IJNS4_10UnderscoreES11_S11_EEEEENS4_23SM90_TMA_LOAD_MULTICASTENS4_14ComposedLayoutINS4_7SwizzleILi1ELi4ELi3EEENS4_18smem_ptr_flag_bitsILi8EEENSW_INS5_IJNSA_ILi8EEESG_EEENS5_IJSG_SB_EEEEEEEvNS4_8identityENS4_13SM90_TMA_LOADES1E_vS1F_EENS_8epilogue10collective18CollectiveEpilogueINS1I_23Sm100TmaWarpSpecializedILi2ELi2ELi64ELb0ELb0EEEJSH_NS5_IJNSW_ISF_SB_EENSW_INSA_ILi64EEESB_EEEEESI_SJ_SI_SJ_NS1I_6fusion15FusionCallbacksIS1M_NS1R_17LinearCombinationISI_fSI_fLNS_15FloatRoundStyleE2EEESH_S1Q_JEEENS4_5SM1004TMEM4LOAD26SM100_TMEM_LOAD_32dp32b64xES1G_NS15_INS16_ILi2ELi4ELi3EEES19_NSW_INS5_IJS1A_S1O_EEENS5_IJS1O_SB_EEEEEEENS4_39AutoVectorizingCopyWithAssumedAlignmentILi128EEENS4_14SM90_TMA_STOREES25_S27_S27_EEEvvEEEEvNT_6ParamsE)
        /*0038*/ 	.word	0x00000000


	//----- nvinfo : EIATTR_MIN_STACK_SIZE
	.align		4
.L_27:
        /*003c*/ 	.byte	0x04, 0x12
        /*003e*/ 	.short	(.L_29 - .L_28)
	.align		4
.L_28:
        /*0040*/ 	.word	index@(_ZN7cutlass13device_kernelINS_4gemm6kernel13GemmUniversalIN4cute5tupleIJiiiiEEENS1_10collective13CollectiveMmaINS1_35MainloopSm100TmaUmmaWarpSpecializedILi3ELi2ELi4ENS5_IJNS4_1CILi1EEENSA_ILi2EEESB_EEEEENS5_IJNSA_ILi128EEESF_NSA_ILi32EEEEEENS_12float_e5m2_tENS5_IJlSB_lEEESI_SJ_NS4_8TiledMMAINS4_8MMA_AtomIJNS4_10MMA_TraitsINS4_19SM100_MMA_F8F6F4_SSEJSI_SI_fSF_SF_NS4_17integral_constantINS4_4UMMA5MajorELSQ_0EEESR_NSO_INSP_7ScaleInELSS_0EEEST_EEEEEENS4_6LayoutINS5_IJSB_SB_SB_EEENS5_IJNSA_ILi0EEESY_SY_EEEEENS5_IJNS4_10UnderscoreES11_S11_EEEEENS4_23SM90_TMA_LOAD_MULTICASTENS4_14ComposedLayoutINS4_7SwizzleILi1ELi4ELi3EEENS4_18smem_ptr_flag_bitsILi8EEENSW_INS5_IJNSA_ILi8EEESG_EEENS5_IJSG_SB_EEEEEEEvNS4_8identityENS4_13SM90_TMA_LOADES1E_vS1F_EENS_8epilogue10collective18CollectiveEpilogueINS1I_23Sm100TmaWarpSpecializedILi2ELi2ELi64ELb0ELb0EEEJSH_NS5_IJNSW_ISF_SB_EENSW_INSA_ILi64EEESB_EEEEESI_SJ_SI_SJ_NS1I_6fusion15FusionCallbacksIS1M_NS1R_17LinearCombinationISI_fSI_fLNS_15FloatRoundStyleE2EEESH_S1Q_JEEENS4_5SM1004TMEM4LOAD26SM100_TMEM_LOAD_32dp32b64xES1G_NS15_INS16_ILi2ELi4ELi3EEES19_NSW_INS5_IJS1A_S1O_EEENS5_IJS1O_SB_EEEEEEENS4_39AutoVectorizingCopyWithAssumedAlignmentILi128EEENS4_14SM90_TMA_STOREES25_S27_S27_EEEvvEEEEvNT_6ParamsE)
        /*0044*/ 	.word	0x00000000
.L_29:


//--------------------- .nv.compat                --------------------------
	.section	.nv.compat,"",@"SHT_CUDA_COMPAT_INFO"
	.align	4
        /*0000*/ 	.byte	0x02, 0x09, 0x01, 0x00, 0x02, 0x02, 0x02, 0x00, 0x02, 0x05, 0x05, 0x00, 0x03, 0x07, 0x01, 0x01
        /*0010*/ 	.byte	0x02, 0x03, 0x01, 0x00, 0x02, 0x06, 0x01, 0x00, 0x04, 0x0b, 0x08, 0x00, 0x09, 0x00, 0x00, 0x00
        /*0020*/ 	.byte	0x00, 0x00, 0x00, 0x00


//--------------------- .nv.info._ZN7cutlass13device_kernelINS_4gemm6kernel13GemmUniversalIN4cute5tupleIJiiiiEEENS1_10collective13CollectiveMmaINS1_35MainloopSm100TmaUmmaWarpSpecializedILi3ELi2ELi4ENS5_IJNS4_1CILi1EEENSA_ILi2EEESB_EEEEENS5_IJNSA_ILi128EEESF_NSA_ILi32EEEEEENS_12float_e5m2_tENS5_IJlSB_lEEESI_SJ_NS4_8TiledMMAINS4_8MMA_AtomIJNS4_10MMA_TraitsINS4_19SM100_MMA_F8F6F4_SSEJSI_SI_fSF_SF_NS4_17integral_constantINS4_4UMMA5MajorELSQ_0EEESR_NSO_INSP_7ScaleInELSS_0EEEST_EEEEEENS4_6LayoutINS5_IJSB_SB_SB_EEENS5_IJNSA_ILi0EEESY_SY_EEEEENS5_IJNS4_10UnderscoreES11_S11_EEEEENS4_23SM90_TMA_LOAD_MULTICASTENS4_14ComposedLayoutINS4_7SwizzleILi1ELi4ELi3EEENS4_18smem_ptr_flag_bitsILi8EEENSW_INS5_IJNSA_ILi8EEESG_EEENS5_IJSG_SB_EEEEEEEvNS4_8identityENS4_13SM90_TMA_LOADES1E_vS1F_EENS_8epilogue10collective18CollectiveEpilogueINS1I_23Sm100TmaWarpSpecializedILi2ELi2ELi64ELb0ELb0EEEJSH_NS5_IJNSW_ISF_SB_EENSW_INSA_ILi64EEESB_EEEEESI_SJ_SI_SJ_NS1I_6fusion15FusionCallbacksIS1M_NS1R_17LinearCombinationISI_fSI_fLNS_15FloatRoundStyleE2EEESH_S1Q_JEEENS4_5SM1004TMEM4LOAD26SM100_TMEM_LOAD_32dp32b64xES1G_NS15_INS16_ILi2ELi4ELi3EEES19_NSW_INS5_IJS1A_S1O_EEENS5_IJS1O_SB_EEEEEEENS4_39AutoVectorizingCopyWithAssumedAlignmentILi128EEENS4_14SM90_TMA_STOREES25_S27_S27_EEEvvEEEEvNT_6ParamsE --------------------------
	.section	.nv.info._ZN7cutlass13device_kernelINS_4gemm6kernel13GemmUniversalIN4cute5tupleIJiiiiEEENS1_10collective13CollectiveMmaINS1_35MainloopSm100TmaUmmaWarpSpecializedILi3ELi2ELi4ENS5_IJNS4_1CILi1EEENSA_ILi2EEESB_EEEEENS5_IJNSA_ILi128EEESF_NSA_ILi32EEEEEENS_12float_e5m2_tENS5_IJlSB_lEEESI_SJ_NS4_8TiledMMAINS4_8MMA_AtomIJNS4_10MMA_TraitsINS4_19SM100_MMA_F8F6F4_SSEJSI_SI_fSF_SF_NS4_17integral_constantINS4_4UMMA5MajorELSQ_0EEESR_NSO_INSP_7ScaleInELSS_0EEEST_EEEEEENS4_6LayoutINS5_IJSB_SB_SB_EEENS5_IJNSA_ILi0EEESY_SY_EEEEENS5_IJNS4_10UnderscoreES11_S11_EEEEENS4_23SM90_TMA_LOAD_MULTICASTENS4_14ComposedLayoutINS4_7SwizzleILi1ELi4ELi3EEENS4_18smem_ptr_flag_bitsILi8EEENSW_INS5_IJNSA_ILi8EEESG_EEENS5_IJSG_SB_EEEEEEEvNS4_8identityENS4_13SM90_TMA_LOADES1E_vS1F_EENS_8epilogue10collective18CollectiveEpilogueINS1I_23Sm100TmaWarpSpecializedILi2ELi2ELi64ELb0ELb0EEEJSH_NS5_IJNSW_ISF_SB_EENSW_INSA_ILi64EEESB_EEEEESI_SJ_SI_SJ_NS1I_6fusion15FusionCallbacksIS1M_NS1R_17LinearCombinationISI_fSI_fLNS_15FloatRoundStyleE2EEESH_S1Q_JEEENS4_5SM1004TMEM4LOAD26SM100_TMEM_LOAD_32dp32b64xES1G_NS15_INS16_ILi2ELi4ELi3EEES19_NSW_INS5_IJS1A_S1O_EEENS5_IJS1O_SB_EEEEEEENS4_39AutoVectorizingCopyWithAssumedAlignmentILi128EEENS4_14SM90_TMA_STOREES25_S27_S27_EEEvvEEEEvNT_6ParamsE,"",@"SHT_CUDA_INFO"
	.sectionflags	@""
	.align	4


	//----- nvinfo : EIATTR_CUDA_API_VERSION
	.align		4
        /*0000*/ 	.byte	0x04, 0x37
        /*0002*/ 	.short	(.L_31 - .L_30)
.L_30:
        /*0004*/ 	.word	0x00000082


	//----- nvinfo : EIATTR_KPARAM_INFO
	.align		4
.L_31:
        /*0008*/ 	.byte	0x04, 0x17
        /*000a*/ 	.short	(.L_33 - .L_32)
.L_32:
        /*000c*/ 	.word	0x00000000
        /*0010*/ 	.short	0x0000
        /*0012*/ 	.short	0x0000
        /*0014*/ 	.byte	0x00, 0xf0, 0x01, 0x20


	//----- nvinfo : EIATTR_AT_ENTRY_FRAGMENTS
	.align		4
.L_33:
        /*0018*/ 	.byte	0x04, 0x4f
        /*001a*/ 	.short	(.L_35 - .L_34)


	//   ....[0]....
.L_34:
        /*001c*/ 	.word	0x00000006


	//----- nvinfo : EIATTR_RESERVED_SMEM_USED
	.align		4
.L_35:
        /*0020*/ 	.byte	0x01, 0x41
	.zero		2


	//----- nvinfo : EIATTR_SPARSE_MMA_MASK
	.align		4
        /*0024*/ 	.byte	0x03, 0x50
        /*0026*/ 	.short	0x0000


	//----- nvinfo : EIATTR_TCGEN05_1CTA_USED
	.align		4
        /*0028*/ 	.byte	0x01, 0x51
	.zero		2


	//----- nvinfo : EIATTR_MAXREG_COUNT
	.align		4
        /*002c*/ 	.byte	0x03, 0x1b
        /*002e*/ 	.short	0x00ff


	//----- nvinfo : EIATTR_NUM_BARRIERS
	.align		4
        /*0030*/ 	.byte	0x02, 0x4c
        /*0032*/ 	.byte	0x07
	.zero		1


	//----- nvinfo : EIATTR_EXTERNS
	.align		4
        /*0034*/ 	.byte	0x04, 0x0f
        /*0036*/ 	.short	(.L_37 - .L_36)


	//   ....[0]....
	.align		4
.L_36:
        /*0038*/ 	.word	index@(__assertfail)


	//----- nvinfo : EIATTR_MERCURY_ISA_VERSION
	.align		4
.L_37:
        /*003c*/ 	.byte	0x03, 0x5f
        /*003e*/ 	.short	0x0101


	//----- nvinfo : EIATTR_INT_WARP_WIDE_INSTR_OFFSETS
	.align		4
        /*0040*/ 	.byte	0x04, 0x31
        /*0042*/ 	.short	(.L_39 - .L_38)


	//   ....[0]....
.L_38:
        /*0044*/ 	.word	0x00003a30


	//   ....[1]....
        /*0048*/ 	.word	0x00003a50


	//   ....[2]....
        /*004c*/ 	.word	0x00003a80


	//   ....[3]....
        /*0050*/ 	.word	0x000045a0


	//   ....[4]....
        /*0054*/ 	.word	0x00004610


	//   ....[5]....
        /*0058*/ 	.word	0x000046f0


	//   ....[6]....
        /*005c*/ 	.word	0x000047a0


	//----- nvinfo : EIATTR_COOP_GROUP_MASK_REGIDS
	.align		4
.L_39:
        /*0060*/ 	.byte	0x04, 0x29
        /*0062*/ 	.short	(.L_41 - .L_40)


	//   ....[0]....
.L_40:
        /*0064*/ 	.word	0xffffffff


	//   ....[1]....
        /*0068*/ 	.word	0xffffffff


	//   ....[2]....
        /*006c*/ 	.word	0xffffffff


	//   ....[3]....
        /*0070*/ 	.word	0xffffffff


	//   ....[4]....
        /*0074*/ 	.word	0xffffffff


	//   ....[5]....
        /*0078*/ 	.word	0xffffffff


	//   ....[6]....
        /*007c*/ 	.word	0xffffffff


	//   ....[7]....
        /*0080*/ 	.word	0xffffffff


	//   ....[8]....
        /*0084*/ 	.word	0xffffffff


	//   ....[9]....
        /*0088*/ 	.word	0xffffffff


	//   ....[10]....
        /*008c*/ 	.word	0xffffffff


	//   ....[11]....
        /*0090*/ 	.word	0xffffffff


	//   ....[12]....
        /*0094*/ 	.word	0xffffffff


	//   ....[13]....
        /*0098*/ 	.word	0xffffffff


	//----- nvinfo : EIATTR_COOP_GROUP_INSTR_OFFSETS
	.align		4
.L_41:
        /*009c*/ 	.byte	0x04, 0x28
        /*009e*/ 	.short	(.L_43 - .L_42)


	//   ....[0]....
.L_42:
        /*00a0*/ 	.word	0x00000080


	//   ....[1]....
        /*00a4*/ 	.word	0x000004f0


	//   ....[2]....
        /*00a8*/ 	.word	0x00000680


	//   ....[3]....
        /*00ac*/ 	.word	0x000007e0


	//   ....[4]....
        /*00b0*/ 	.word	0x000008e0


	//   ....[5]....
        /*00b4*/ 	.word	0x00000a50


	//   ....[6]....
        /*00b8*/ 	.word	0x00000bf0


	//   ....[7]....
        /*00bc*/ 	.word	0x00000da0


	//   ....[8]....
        /*00c0*/ 	.word	0x00001fb0


	//   ....[9]....
        /*00c4*/ 	.word	0x00002dd0


	//   ....[10]....
        /*00c8*/ 	.word	0x00002fe0


	//   ....[11]....
        /*00cc*/ 	.word	0x00003010


	//   ....[12]....
        /*00d0*/ 	.word	0x00003910


	//   ....[13]....
        /*00d4*/ 	.word	0x00003b40


	//----- nvinfo : EIATTR_VRC_CTA_INIT_COUNT
	.align		4
.L_43:
        /*00d8*/ 	.byte	0x02, 0x4a
        /*00da*/ 	.byte	0x80
	.zero		1


	//----- nvinfo : EIATTR_SYSCALL_OFFSETS
	.align		4
        /*00dc*/ 	.byte	0x04, 0x46
        /*00de*/ 	.short	(.L_45 - .L_44)


	//   ....[0]....
.L_44:
        /*00e0*/ 	.word	0x000053a0


	//   ....[1]....
        /*00e4*/ 	.word	0x000054e0


	//   ....[2]....
        /*00e8*/ 	.word	0x00005d70


	//   ....[3]....
        /*00ec*/ 	.word	0x00007380


	//----- nvinfo : EIATTR_MBARRIER_INSTR_OFFSETS
	.align		4
.L_45:
        /*00f0*/ 	.byte	0x04, 0x39
        /*00f2*/ 	.short	(.L_47 - .L_46)


	//   ....[0]....
.L_46:
        /*00f4*/ 	.word	0x00000610
        /*00f8*/ 	.word	0x000000ff
        /*00fc*/ 	.word	0x00000000
        /*0100*/ 	.short	0x0100
        /*0102*/ 	.byte	0x04
	.zero		1


	//   ....[1]....
        /*0104*/ 	.word	0x00000620
        /*0108*/ 	.word	0x000000ff
        /*010c*/ 	.word	0x00000018
        /*0110*/ 	.short	0x0100
        /*0112*/ 	.byte	0x04
	.zero		1


	//   ....[2]....
        /*0114*/ 	.word	0x00000630
        /*0118*/ 	.word	0x000000ff
        /*011c*/ 	.word	0x00000008
        /*0120*/ 	.short	0x0100
        /*0122*/ 	.byte	0x04
	.zero		1


	//   ....[3]....
        /*0124*/ 	.word	0x00000640
        /*0128*/ 	.word	0x000000ff
        /*012c*/ 	.word	0x00000020
        /*0130*/ 	.short	0x0100
        /*0132*/ 	.byte	0x04
	.zero		1


	//   ....[4]....
        /*0134*/ 	.word	0x00000650
        /*0138*/ 	.word	0x000000ff
        /*013c*/ 	.word	0x00000010
        /*0140*/ 	.short	0x0100
        /*0142*/ 	.byte	0x04
	.zero		1


	//   ....[5]....
        /*0144*/ 	.word	0x00000660
        /*0148*/ 	.word	0x000000ff
        /*014c*/ 	.word	0x00000028
        /*0150*/ 	.short	0x0100
        /*0152*/ 	.byte	0x04
	.zero		1


	//   ....[6]....
        /*0154*/ 	.word	0x00000790
        /*0158*/ 	.word	0x000000ff
        /*015c*/ 	.word	0x00000030
        /*0160*/ 	.short	0x0100
        /*0162*/ 	.byte	0x04
	.zero		1


	//   ....[7]....
        /*0164*/ 	.word	0x000007a0
        /*0168*/ 	.word	0x000000ff
        /*016c*/ 	.word	0x00000040
        /*0170*/ 	.short	0x0100
        /*0172*/ 	.byte	0x04
	.zero		1


	//   ....[8]....
        /*0174*/ 	.word	0x000007b0
        /*0178*/ 	.word	0x000000ff
        /*017c*/ 	.word	0x00000038
        /*0180*/ 	.short	0x0100
        /*0182*/ 	.byte	0x04
	.zero		1


	//   ....[9]....
        /*0184*/ 	.word	0x000007c0
        /*0188*/ 	.word	0x000000ff
        /*018c*/ 	.word	0x00000048
        /*0190*/ 	.short	0x0100
        /*0192*/ 	.byte	0x04
	.zero		1


	//   ....[10]....
        /*0194*/ 	.word	0x000008b0
        /*0198*/ 	.word	0x000000ff
        /*019c*/ 	.word	0x00000050
        /*01a0*/ 	.short	0x0100
        /*01a2*/ 	.byte	0x06
	.zero		1


	//   ....[11]....
        /*01a4*/ 	.word	0x000008c0
        /*01a8*/ 	.word	0x000000ff
        /*01ac*/ 	.word	0x00000058
        /*01b0*/ 	.short	0x0100
        /*01b2*/ 	.byte	0x06
	.zero		1


	//   ....[12]....
        /*01b4*/ 	.word	0x00000a00
        /*01b8*/ 	.word	0x000000ff
        /*01bc*/ 	.word	0x00000060
        /*01c0*/ 	.short	0x0100
        /*01c2*/ 	.byte	0x06
	.zero		1


	//   ....[13]....
        /*01c4*/ 	.word	0x00000a10
        /*01c8*/ 	.word	0x000000ff
        /*01cc*/ 	.word	0x00000070
        /*01d0*/ 	.short	0x0100
        /*01d2*/ 	.byte	0x06
	.zero		1


	//   ....[14]....
        /*01d4*/ 	.word	0x00000a20
        /*01d8*/ 	.word	0x000000ff
        /*01dc*/ 	.word	0x00000068
        /*01e0*/ 	.short	0x0100
        /*01e2*/ 	.byte	0x06
	.zero		1


	//   ....[15]....
        /*01e4*/ 	.word	0x00000a30
        /*01e8*/ 	.word	0x000000ff
        /*01ec*/ 	.word	0x00000078
        /*01f0*/ 	.short	0x0100
        /*01f2*/ 	.byte	0x06
	.zero		1


	//   ....[16]....
        /*01f4*/ 	.word	0x00000b60
        /*01f8*/ 	.word	0x000000ff
        /*01fc*/ 	.word	0x00000080
        /*0200*/ 	.short	0x0100
        /*0202*/ 	.byte	0x04
	.zero		1


	//   ....[17]....
        /*0204*/ 	.word	0x00000b70
        /*0208*/ 	.word	0x000000ff
        /*020c*/ 	.word	0x000000a0
        /*0210*/ 	.short	0x0100
        /*0212*/ 	.byte	0x04
	.zero		1


	//   ....[18]....
        /*0214*/ 	.word	0x00000b80
        /*0218*/ 	.word	0x000000ff
        /*021c*/ 	.word	0x00000088
        /*0220*/ 	.short	0x0100
        /*0222*/ 	.byte	0x04
	.zero		1


	//   ....[19]....
        /*0224*/ 	.word	0x00000b90
        /*0228*/ 	.word	0x000000ff
        /*022c*/ 	.word	0x000000a8
        /*0230*/ 	.short	0x0100
        /*0232*/ 	.byte	0x04
	.zero		1


	//   ....[20]....
        /*0234*/ 	.word	0x00000ba0
        /*0238*/ 	.word	0x000000ff
        /*023c*/ 	.word	0x00000090
        /*0240*/ 	.short	0x0100
        /*0242*/ 	.byte	0x04
	.zero		1


	//   ....[21]....
        /*0244*/ 	.word	0x00000bb0
        /*0248*/ 	.word	0x000000ff
        /*024c*/ 	.word	0x000000b0
        /*0250*/ 	.short	0x0100
        /*0252*/ 	.byte	0x04
	.zero		1


	//   ....[22]....
        /*0254*/ 	.word	0x00000bc0
        /*0258*/ 	.word	0x000000ff
        /*025c*/ 	.word	0x00000098
        /*0260*/ 	.short	0x0100
        /*0262*/ 	.byte	0x04
	.zero		1


	//   ....[23]....
        /*0264*/ 	.word	0x00000bd0
        /*0268*/ 	.word	0x000000ff
        /*026c*/ 	.word	0x000000b8
        /*0270*/ 	.short	0x0100
        /*0272*/ 	.byte	0x04
	.zero		1


	//   ....[24]....
        /*0274*/ 	.word	0x00000cc0
        /*0278*/ 	.word	0x000000ff
        /*027c*/ 	.word	0x000000c0
        /*0280*/ 	.short	0x0100
        /*0282*/ 	.byte	0x04
	.zero		1


	//   ....[25]....
        /*0284*/ 	.word	0x00000cd0
        /*0288*/ 	.word	0x000000ff
        /*028c*/ 	.word	0x000000d0
        /*0290*/ 	.short	0x0100
        /*0292*/ 	.byte	0x04
	.zero		1


	//   ....[26]....
        /*0294*/ 	.word	0x00000ce0
        /*0298*/ 	.word	0x000000ff
        /*029c*/ 	.word	0x000000c8
        /*02a0*/ 	.short	0x0100
        /*02a2*/ 	.byte	0x04
	.zero		1


	//   ....[27]....
        /*02a4*/ 	.word	0x00000cf0
        /*02a8*/ 	.word	0x000000ff
        /*02ac*/ 	.word	0x000000d8
        /*02b0*/ 	.short	0x0100
        /*02b2*/ 	.byte	0x04
	.zero		1


	//   ....[28]....
        /*02b4*/ 	.word	0x00001830
        /*02b8*/ 	.word	0x00000003
        /*02bc*/ 	.word	0x000000d0
        /*02c0*/ 	.short	0x010a
        /*02c2*/ 	.byte	0xff
	.zero		1


	//   ....[29]....
        /*02c4*/ 	.word	0x00001860
        /*02c8*/ 	.word	0x00000003
        /*02cc*/ 	.word	0x000000c0
        /*02d0*/ 	.short	0x0101
        /*02d2*/ 	.byte	0xff
	.zero		1


	//   ....[30]....
        /*02d4*/ 	.word	0x00001930
        /*02d8*/ 	.word	0x000000ff
        /*02dc*/ 	.word	0x00000018
        /*02e0*/ 	.short	0x010a
        /*02e2*/ 	.byte	0x04
	.zero		1


	//   ....[31]....
        /*02e4*/ 	.word	0x000019b0
        /*02e8*/ 	.word	0x000000ff
        /*02ec*/ 	.word	0x00000018
        /*02f0*/ 	.short	0x010a
        /*02f2*/ 	.byte	0x21
	.zero		1


	//   ....[32]....
        /*02f4*/ 	.word	0x00001b50
        /*02f8*/ 	.word	0x000000ff
        /*02fc*/ 	.word	0x00000018
        /*0300*/ 	.short	0x010a
        /*0302*/ 	.byte	0x08
	.zero		1


	//   ....[33]....
        /*0304*/ 	.word	0x00001c60
        /*0308*/ 	.word	0x000000ff
        /*030c*/ 	.word	0x00000058
        /*0310*/ 	.short	0x0101
        /*0312*/ 	.byte	0x06
	.zero		1


	//   ....[34]....
        /*0314*/ 	.word	0x00001c80
        /*0318*/ 	.word	0x000000ff
        /*031c*/ 	.word	0x00000018
        /*0320*/ 	.short	0x010a
        /*0322*/ 	.byte	0x04
	.zero		1


	//   ....[35]....
        /*0324*/ 	.word	0x00001d00
        /*0328*/ 	.word	0x000000ff
        /*032c*/ 	.word	0x00000018
        /*0330*/ 	.short	0x010a
        /*0332*/ 	.byte	0x11
	.zero		1


	//   ....[36]....
        /*0334*/ 	.word	0x00001ea0
        /*0338*/ 	.word	0x000000ff
        /*033c*/ 	.word	0x00000018
        /*0340*/ 	.short	0x010a
        /*0342*/ 	.byte	0x07
	.zero		1


	//   ....[37]....
        /*0344*/ 	.word	0x00001fe0
        /*0348*/ 	.word	0x00000003
        /*034c*/ 	.word	0x00000060
        /*0350*/ 	.short	0x010a
        /*0352*/ 	.byte	0xff
	.zero		1


	//   ....[38]....
        /*0354*/ 	.word	0x00002130
        /*0358*/ 	.word	0x00000000
        /*035c*/ 	.word	0x00000000
        /*0360*/ 	.short	0x0101
        /*0362*/ 	.byte	0xff
	.zero		1


	//   ....[39]....
        /*0364*/ 	.word	0x000026e0
        /*0368*/ 	.word	0x000000ff
        /*036c*/ 	.word	0x00000000
        /*0370*/ 	.short	0x010a
        /*0372*/ 	.byte	0x04
	.zero		1


	//   ....[40]....
        /*0374*/ 	.word	0x00002770
        /*0378*/ 	.word	0x000000ff
        /*037c*/ 	.word	0x00000000
        /*0380*/ 	.short	0x010a
        /*0382*/ 	.byte	0x05
	.zero		1


	//   ....[41]....
        /*0384*/ 	.word	0x00002810
        /*0388*/ 	.word	0x00000000
        /*038c*/ 	.word	0x00000000
        /*0390*/ 	.short	0x010a
        /*0392*/ 	.byte	0xff
	.zero		1


	//   ....[42]....
        /*0394*/ 	.word	0x00002930
        /*0398*/ 	.word	0x00000002
        /*039c*/ 	.word	0x000000c0
        /*03a0*/ 	.short	0x010a
        /*03a2*/ 	.byte	0xff
	.zero		1


	//   ....[43]....
        /*03a4*/ 	.word	0x00002990
        /*03a8*/ 	.word	0x00000004
        /*03ac*/ 	.word	0x00000000
        /*03b0*/ 	.short	0x0101
        /*03b2*/ 	.byte	0xff
	.zero		1


	//   ....[44]....
        /*03b4*/ 	.word	0x000029b0
        /*03b8*/ 	.word	0x000000ff
        /*03bc*/ 	.word	0x00000070
        /*03c0*/ 	.short	0x010a
        /*03c2*/ 	.byte	0x04
	.zero		1


	//   ....[45]....
        /*03c4*/ 	.word	0x00002ad0
        /*03c8*/ 	.word	0x00000002
        /*03cc*/ 	.word	0x00000060
        /*03d0*/ 	.short	0x010a
        /*03d2*/ 	.byte	0xff
	.zero		1


	//   ....[46]....
        /*03d4*/ 	.word	0x00002be0
        /*03d8*/ 	.word	0x00000002
        /*03dc*/ 	.word	0x00000000
        /*03e0*/ 	.short	0x0101
        /*03e2*/ 	.byte	0xff
	.zero		1


	//   ....[47]....
        /*03e4*/ 	.word	0x00002c70
        /*03e8*/ 	.word	0x000000ff
        /*03ec*/ 	.word	0x00000070
        /*03f0*/ 	.short	0x0106
        /*03f2*/ 	.byte	0x04
	.zero		1


	//   ....[48]....
        /*03f4*/ 	.word	0x00002c90
        /*03f8*/ 	.word	0x000000ff
        /*03fc*/ 	.word	0x00000070
        /*0400*/ 	.short	0x010a
        /*0402*/ 	.byte	0x04
	.zero		1


	//   ....[49]....
        /*0404*/ 	.word	0x00002d20
        /*0408*/ 	.word	0x000000ff
        /*040c*/ 	.word	0x00000070
        /*0410*/ 	.short	0x0106
        /*0412*/ 	.byte	0x07
	.zero		1


	//   ....[50]....
        /*0414*/ 	.word	0x00002d60
        /*0418*/ 	.word	0x00000000
        /*041c*/ 	.word	0x00000070
        /*0420*/ 	.short	0x010a
        /*0422*/ 	.byte	0xff
	.zero		1


	//   ....[51]....
        /*0424*/ 	.word	0x00003250
        /*0428*/ 	.word	0x00000000
        /*042c*/ 	.word	0x00000060
        /*0430*/ 	.short	0x010a
        /*0432*/ 	.byte	0xff
	.zero		1


	//   ....[52]....
        /*0434*/ 	.word	0x00003350
        /*0438*/ 	.word	0x00000003
        /*043c*/ 	.word	0x00000000
        /*0440*/ 	.short	0x0101
        /*0442*/ 	.byte	0xff
	.zero		1


	//   ....[53]....
        /*0444*/ 	.word	0x00003360
        /*0448*/ 	.word	0x000000ff
        /*044c*/ 	.word	0x00000000
        /*0450*/ 	.short	0x010a
        /*0452*/ 	.byte	0x04
	.zero		1


	//   ....[54]....
        /*0454*/ 	.word	0x00003380
        /*0458*/ 	.word	0x000000ff
        /*045c*/ 	.word	0x000000a0
        /*0460*/ 	.short	0x010a
        /*0462*/ 	.byte	0x12
	.zero		1


	//   ....[55]....
        /*0464*/ 	.word	0x00003460
        /*0468*/ 	.word	0x000000ff
        /*046c*/ 	.word	0x00000000
        /*0470*/ 	.short	0x010a
        /*0472*/ 	.byte	0x06
	.zero		1


	//   ....[56]....
        /*0474*/ 	.word	0x00003560
        /*0478*/ 	.word	0x000000ff
        /*047c*/ 	.word	0x00000000
        /*0480*/ 	.short	0x010a
        /*0482*/ 	.byte	0x04
	.zero		1


	//   ....[57]....
        /*0484*/ 	.word	0x00003740
        /*0488*/ 	.word	0x000000ff
        /*048c*/ 	.word	0x00000000
        /*0490*/ 	.short	0x010a
        /*0492*/ 	.byte	0x04
	.zero		1


	//   ....[58]....
        /*0494*/ 	.word	0x000037d0
        /*0498*/ 	.word	0x000000ff
        /*049c*/ 	.word	0x00000000
        /*04a0*/ 	.short	0x010a
        /*04a2*/ 	.byte	0x05
	.zero		1


	//   ....[59]....
        /*04a4*/ 	.word	0x00003860
        /*04a8*/ 	.word	0x000000ff
        /*04ac*/ 	.word	0x00000000
        /*04b0*/ 	.short	0x010a
        /*04b2*/ 	.byte	0x05
	.zero		1


	//   ....[60]....
        /*04b4*/ 	.word	0x000038f0
        /*04b8*/ 	.word	0x000000ff
        /*04bc*/ 	.word	0x00000000
        /*04c0*/ 	.short	0x010a
        /*04c2*/ 	.byte	0x04
	.zero		1


	//   ....[61]....
        /*04c4*/ 	.word	0x00003da0
        /*04c8*/ 	.word	0x0000000c
        /*04cc*/ 	.word	0x00000060
        /*04d0*/ 	.short	0x010a
        /*04d2*/ 	.byte	0xff
	.zero		1


	//   ....[62]....
        /*04d4*/ 	.word	0x00003f10
        /*04d8*/ 	.word	0x00000000
        /*04dc*/ 	.word	0x00000000
        /*04e0*/ 	.short	0x0101
        /*04e2*/ 	.byte	0xff
	.zero		1


	//   ....[63]....
        /*04e4*/ 	.word	0x000043a0
        /*04e8*/ 	.word	0x000000ff
        /*04ec*/ 	.word	0x00000058
        /*04f0*/ 	.short	0x010a
        /*04f2*/ 	.byte	0x15
	.zero		1


	//   ....[64]....
        /*04f4*/ 	.word	0x00004520
        /*04f8*/ 	.word	0x000000ff
        /*04fc*/ 	.word	0x00000040
        /*0500*/ 	.short	0x010a
        /*0502*/ 	.byte	0x15
	.zero		1


	//   ....[65]....
        /*0504*/ 	.word	0x000046a0
        /*0508*/ 	.word	0x000000ff
        /*050c*/ 	.word	0x00000030
        /*0510*/ 	.short	0x010b
        /*0512*/ 	.byte	0x15
	.zero		1


	//   ....[66]....
        /*0514*/ 	.word	0x000046b0
        /*0518*/ 	.word	0x000000ff
        /*051c*/ 	.word	0x00000000
        /*0520*/ 	.short	0x0101
        /*0522*/ 	.byte	0x06
	.zero		1


	//   ....[67]....
        /*0524*/ 	.word	0x000046c0
        /*0528*/ 	.word	0x000000ff
        /*052c*/ 	.word	0x00000048
        /*0530*/ 	.short	0x010a
        /*0532*/ 	.byte	0x15
	.zero		1


	//   ....[68]....
        /*0534*/ 	.word	0x000048b0
        /*0538*/ 	.word	0x000000ff
        /*053c*/ 	.word	0x00000038
        /*0540*/ 	.short	0x010b
        /*0542*/ 	.byte	0x15
	.zero		1


	//   ....[69]....
        /*0544*/ 	.word	0x000048c0
        /*0548*/ 	.word	0x000000ff
        /*054c*/ 	.word	0x00000000
        /*0550*/ 	.short	0x0101
        /*0552*/ 	.byte	0x21
	.zero		1


	//   ....[70]....
        /*0554*/ 	.word	0x000048f0
        /*0558*/ 	.word	0x000000ff
        /*055c*/ 	.word	0x00000040
        /*0560*/ 	.short	0x010a
        /*0562*/ 	.byte	0x15
	.zero		1


	//   ....[71]....
        /*0564*/ 	.word	0x00004930
        /*0568*/ 	.word	0x00000000
        /*056c*/ 	.word	0x00000048
        /*0570*/ 	.short	0x010a
        /*0572*/ 	.byte	0xff
	.zero		1


	//   ....[72]....
        /*0574*/ 	.word	0x00004c40
        /*0578*/ 	.word	0x00000003
        /*057c*/ 	.word	0x00000060
        /*0580*/ 	.short	0x010a
        /*0582*/ 	.byte	0xff
	.zero		1


	//   ....[73]....
        /*0584*/ 	.word	0x00004dc0
        /*0588*/ 	.word	0x00000000
        /*058c*/ 	.word	0x00000000
        /*0590*/ 	.short	0x0101
        /*0592*/ 	.byte	0xff
	.zero		1


	//   ....[74]....
        /*0594*/ 	.word	0x00005910
        /*0598*/ 	.word	0x00000003
        /*059c*/ 	.word	0x00000030
        /*05a0*/ 	.short	0x010a
        /*05a2*/ 	.byte	0xff
	.zero		1


	//   ....[75]....
        /*05a4*/ 	.word	0x00005950
        /*05a8*/ 	.word	0x000000ba
        /*05ac*/ 	.word	0x00000080
        /*05b0*/ 	.short	0x010a
        /*05b2*/ 	.byte	0xff
	.zero		1


	//   ....[76]....
        /*05b4*/ 	.word	0x00005a80
        /*05b8*/ 	.word	0x00000003
        /*05bc*/ 	.word	0x00000030
        /*05c0*/ 	.short	0x010a
        /*05c2*/ 	.byte	0xff
	.zero		1


	//   ....[77]....
        /*05c4*/ 	.word	0x00005bc0
        /*05c8*/ 	.word	0x00000000
        /*05cc*/ 	.word	0x00000000
        /*05d0*/ 	.short	0x0101
        /*05d2*/ 	.byte	0xff
	.zero		1


	//   ....[78]....
        /*05d4*/ 	.word	0x00005c40
        /*05d8*/ 	.word	0x000000ba
        /*05dc*/ 	.word	0x00000080
        /*05e0*/ 	.short	0x010a
        /*05e2*/ 	.byte	0xff
	.zero		1


	//   ....[79]....
        /*05e4*/ 	.word	0x00006ff0
        /*05e8*/ 	.word	0x000000c1
        /*05ec*/ 	.word	0x00000030
        /*05f0*/ 	.short	0x010a
        /*05f2*/ 	.byte	0xff
	.zero		1


	//   ....[80]....
        /*05f4*/ 	.word	0x000070c0
        /*05f8*/ 	.word	0x000000c1
        /*05fc*/ 	.word	0x00000030
        /*0600*/ 	.short	0x010a
        /*0602*/ 	.byte	0xff
	.zero		1


	//   ....[81]....
        /*0604*/ 	.word	0x00007200
        /*0608*/ 	.word	0x00000000
        /*060c*/ 	.word	0x00000000
        /*0610*/ 	.short	0x0101
        /*0612*/ 	.byte	0xff
	.zero		1


	//   ....[82]....
        /*0614*/ 	.word	0x00007700
        /*0618*/ 	.word	0x000000ff
        /*061c*/ 	.word	0x00000000
        /*0620*/ 	.short	0x0101
        /*0622*/ 	.byte	0x04
	.zero		1


	//   ....[83]....
        /*0624*/ 	.word	0x000086b0
        /*0628*/ 	.word	0x00000003
        /*062c*/ 	.word	0x000000d0
        /*0630*/ 	.short	0x010a
        /*0632*/ 	.byte	0xff
	.zero		1


	//   ....[84]....
        /*0634*/ 	.word	0x00008710
        /*0638*/ 	.word	0x00000000
        /*063c*/ 	.word	0x00000018
        /*0640*/ 	.short	0x010a
        /*0642*/ 	.byte	0xff
	.zero		1


	//   ....[85]....
        /*0644*/ 	.word	0x00008770
        /*0648*/ 	.word	0x00000000
        /*064c*/ 	.word	0x00000018
        /*0650*/ 	.short	0x010a
        /*0652*/ 	.byte	0xff
	.zero		1


	//   ....[86]....
        /*0654*/ 	.word	0x000087c0
        /*0658*/ 	.word	0x00000003
        /*065c*/ 	.word	0x00000060
        /*0660*/ 	.short	0x010a
        /*0662*/ 	.byte	0xff
	.zero		1


	//   ....[87]....
        /*0664*/ 	.word	0x00008820
        /*0668*/ 	.word	0x00000000
        /*066c*/ 	.word	0x00000000
        /*0670*/ 	.short	0x010a
        /*0672*/ 	.byte	0xff
	.zero		1


	//   ....[88]....
        /*0674*/ 	.word	0x00008880
        /*0678*/ 	.word	0x00000000
        /*067c*/ 	.word	0x00000000
        /*0680*/ 	.short	0x010a
        /*0682*/ 	.byte	0xff
	.zero		1


	//   ....[89]....
        /*0684*/ 	.word	0x000088d0
        /*0688*/ 	.word	0x00000002
        /*068c*/ 	.word	0x000000c0
        /*0690*/ 	.short	0x010a
        /*0692*/ 	.byte	0xff
	.zero		1


	//   ....[90]....
        /*0694*/ 	.word	0x00008930
        /*0698*/ 	.word	0x00000002
        /*069c*/ 	.word	0x00000070
        /*06a0*/ 	.short	0x010a
        /*06a2*/ 	.byte	0xff
	.zero		1


	//   ....[91]....
        /*06a4*/ 	.word	0x00008980
        /*06a8*/ 	.word	0x00000002
        /*06ac*/ 	.word	0x00000060
        /*06b0*/ 	.short	0x010a
        /*06b2*/ 	.byte	0xff
	.zero		1


	//   ....[92]....
        /*06b4*/ 	.word	0x000089e0
        /*06b8*/ 	.word	0x00000000
        /*06bc*/ 	.word	0x00000070
        /*06c0*/ 	.short	0x010a
        /*06c2*/ 	.byte	0xff
	.zero		1


	//   ....[93]....
        /*06c4*/ 	.word	0x00008a30
        /*06c8*/ 	.word	0x00000000
        /*06cc*/ 	.word	0x00000060
        /*06d0*/ 	.short	0x010a
        /*06d2*/ 	.byte	0xff
	.zero		1


	//   ....[94]....
        /*06d4*/ 	.word	0x00008a90
        /*06d8*/ 	.word	0x00000003
        /*06dc*/ 	.word	0x000000a0
        /*06e0*/ 	.short	0x010a
        /*06e2*/ 	.byte	0xff
	.zero		1


	//   ....[95]....
        /*06e4*/ 	.word	0x00008af0
        /*06e8*/ 	.word	0x00000000
        /*06ec*/ 	.word	0x00000000
        /*06f0*/ 	.short	0x010a
        /*06f2*/ 	.byte	0xff
	.zero		1


	//   ....[96]....
        /*06f4*/ 	.word	0x00008b50
        /*06f8*/ 	.word	0x00000000
        /*06fc*/ 	.word	0x00000000
        /*0700*/ 	.short	0x010a
        /*0702*/ 	.byte	0xff
	.zero		1


	//   ....[97]....
        /*0704*/ 	.word	0x00008bb0
        /*0708*/ 	.word	0x00000000
        /*070c*/ 	.word	0x00000000
        /*0710*/ 	.short	0x010a
        /*0712*/ 	.byte	0xff
	.zero		1


	//   ....[98]....
        /*0714*/ 	.word	0x00008c10
        /*0718*/ 	.word	0x00000000
        /*071c*/ 	.word	0x00000000
        /*0720*/ 	.short	0x010a
        /*0722*/ 	.byte	0xff
	.zero		1


	//   ....[99]....
        /*0724*/ 	.word	0x00008c70
        /*0728*/ 	.word	0x00000000
        /*072c*/ 	.word	0x00000000
        /*0730*/ 	.short	0x010a
        /*0732*/ 	.byte	0xff
	.zero		1


	//   ....[100]....
        /*0734*/ 	.word	0x00008cc0
        /*0738*/ 	.word	0x0000000c
        /*073c*/ 	.word	0x00000060
        /*0740*/ 	.short	0x010a
        /*0742*/ 	.byte	0xff
	.zero		1


	//   ....[101]....
        /*0744*/ 	.word	0x00008d20
        /*0748*/ 	.word	0x00000000
        /*074c*/ 	.word	0x00000058
        /*0750*/ 	.short	0x010a
        /*0752*/ 	.byte	0xff
	.zero		1


	//   ....[102]....
        /*0754*/ 	.word	0x00008d80
        /*0758*/ 	.word	0x00000000
        /*075c*/ 	.word	0x00000040
        /*0760*/ 	.short	0x010a
        /*0762*/ 	.byte	0xff
	.zero		1


	//   ....[103]....
        /*0764*/ 	.word	0x00008de0
        /*0768*/ 	.word	0x00000000
        /*076c*/ 	.word	0x00000048
        /*0770*/ 	.short	0x010a
        /*0772*/ 	.byte	0xff
	.zero		1


	//   ....[104]....
        /*0774*/ 	.word	0x00008e40
        /*0778*/ 	.word	0x00000000
        /*077c*/ 	.word	0x00000040
        /*0780*/ 	.short	0x010a
        /*0782*/ 	.byte	0xff
	.zero		1


	//   ....[105]....
        /*0784*/ 	.word	0x00008e90
        /*0788*/ 	.word	0x00000003
        /*078c*/ 	.word	0x00000060
        /*0790*/ 	.short	0x010a
        /*0792*/ 	.byte	0xff
	.zero		1


	//   ....[106]....
        /*0794*/ 	.word	0x00008ee0
        /*0798*/ 	.word	0x00000003
        /*079c*/ 	.word	0x00000030
        /*07a0*/ 	.short	0x010a
        /*07a2*/ 	.byte	0xff
	.zero		1


	//   ....[107]....
        /*07a4*/ 	.word	0x00008f30
        /*07a8*/ 	.word	0x000000ba
        /*07ac*/ 	.word	0x00000080
        /*07b0*/ 	.short	0x010a
        /*07b2*/ 	.byte	0xff
	.zero		1


	//   ....[108]....
        /*07b4*/ 	.word	0x00008f80
        /*07b8*/ 	.word	0x000000c1
        /*07bc*/ 	.word	0x00000030
        /*07c0*/ 	.short	0x010a
        /*07c2*/ 	.byte	0xff
	.zero		1


	//----- nvinfo : EIATTR_NUM_MBARRIERS
	.align		4
.L_47:
        /*07c4*/ 	.byte	0x03, 0x38
        /*07c6*/ 	.short	0x001c


	//----- nvinfo : EIATTR_EXIT_INSTR_OFFSETS
	.align		4
        /*07c8*/ 	.byte	0x04, 0x1c
        /*07ca*/ 	.short	(.L_49 - .L_48)


	//   ....[0]....
.L_48:
        /*07cc*/ 	.word	0x00002840


	//   ....[1]....
        /*07d0*/ 	.word	0x00002d30


	//   ....[2]....
        /*07d4*/ 	.word	0x00002d90


	//   ....[3]....
        /*07d8*/ 	.word	0x00003b50


	//   ....[4]....
        /*07dc*/ 	.word	0x00004960


	//   ....[5]....
        /*07e0*/ 	.word	0x000049a0


	//   ....[6]....
        /*07e4*/ 	.word	0x000086a0


	//----- nvinfo : EIATTR_MAX_THREADS
	.align		4
.L_49:
        /*07e8*/ 	.byte	0x04, 0x05
        /*07ea*/ 	.short	(.L_51 - .L_50)
.L_50:
        /*07ec*/ 	.word	0x00000100
        /*07f0*/ 	.word	0x00000001
        /*07f4*/ 	.word	0x00000001


	//----- nvinfo : EIATTR_CRS_STACK_SIZE
	.align		4
.L_51:
        /*07f8*/ 	.byte	0x04, 0x1e
        /*07fa*/ 	.short	(.L_53 - .L_52)
.L_52:
        /*07fc*/ 	.word	0x00000000


	//----- nvinfo : EIATTR_CBANK_PARAM_SIZE
	.align		4
.L_53:
        /*0800*/ 	.byte	0x03, 0x19
        /*0802*/ 	.short	0x0800


	//----- nvinfo : EIATTR_PARAM_CBANK
	.align		4
        /*0804*/ 	.byte	0x04, 0x0a
        /*0806*/ 	.short	(.L_55 - .L_54)
	.align		4
.L_54:
        /*0808*/ 	.word	index@(.nv.constant0._ZN7cutlass13device_kernelINS_4gemm6kernel13GemmUniversalIN4cute5tupleIJiiiiEEENS1_10collective13CollectiveMmaINS1_35MainloopSm100TmaUmmaWarpSpecializedILi3ELi2ELi4ENS5_IJNS4_1CILi1EEENSA_ILi2EEESB_EEEEENS5_IJNSA_ILi128EEESF_NSA_ILi32EEEEEENS_12float_e5m2_tENS5_IJlSB_lEEESI_SJ_NS4_8TiledMMAINS4_8MMA_AtomIJNS4_10MMA_TraitsINS4_19SM100_MMA_F8F6F4_SSEJSI_SI_fSF_SF_NS4_17integral_constantINS4_4UMMA5MajorELSQ_0EEESR_NSO_INSP_7ScaleInELSS_0EEEST_EEEEEENS4_6LayoutINS5_IJSB_SB_SB_EEENS5_IJNSA_ILi0EEESY_SY_EEEEENS5_IJNS4_10UnderscoreES11_S11_EEEEENS4_23SM90_TMA_LOAD_MULTICASTENS4_14ComposedLayoutINS4_7SwizzleILi1ELi4ELi3EEENS4_18smem_ptr_flag_bitsILi8EEENSW_INS5_IJNSA_ILi8EEESG_EEENS5_IJSG_SB_EEEEEEEvNS4_8identityENS4_13SM90_TMA_LOADES1E_vS1F_EENS_8epilogue10collective18CollectiveEpilogueINS1I_23Sm100TmaWarpSpecializedILi2ELi2ELi64ELb0ELb0EEEJSH_NS5_IJNSW_ISF_SB_EENSW_INSA_ILi64EEESB_EEEEESI_SJ_SI_SJ_NS1I_6fusion15FusionCallbacksIS1M_NS1R_17LinearCombinationISI_fSI_fLNS_15FloatRoundStyleE2EEESH_S1Q_JEEENS4_5SM1004TMEM4LOAD26SM100_TMEM_LOAD_32dp32b64xES1G_NS15_INS16_ILi2ELi4ELi3EEES19_NSW_INS5_IJS1A_S1O_EEENS5_IJS1O_SB_EEEEEEENS4_39AutoVectorizingCopyWithAssumedAlignmentILi128EEENS4_14SM90_TMA_STOREES25_S27_S27_EEEvvEEEEvNT_6ParamsE)
        /*080c*/ 	.short	0x0380
        /*080e*/ 	.short	0x0800


	//----- nvinfo : EIATTR_SW_WAR
	.align		4
.L_55:
        /*0810*/ 	.byte	0x04, 0x36
        /*0812*/ 	.short	(.L_57 - .L_56)
.L_56:
        /*0814*/ 	.word	0x00000008
.L_57:


//--------------------- .nv.callgraph             --------------------------
	.section	.nv.callgraph,"",@"SHT_CUDA_CALLGRAPH"
	.align	4
	.sectionentsize	8
	.align		4
        /*0000*/ 	.word	0x00000000
	.align		4
        /*0004*/ 	.word	0xffffffff
	.align		4
        /*0008*/ 	.word	index@(_ZN7cutlass13device_kernelINS_4gemm6kernel13GemmUniversalIN4cute5tupleIJiiiiEEENS1_10collective13CollectiveMmaINS1_35MainloopSm100TmaUmmaWarpSpecializedILi3ELi2ELi4ENS5_IJNS4_1CILi1EEENSA_ILi2EEESB_EEEEENS5_IJNSA_ILi128EEESF_NSA_ILi32EEEEEENS_12float_e5m2_tENS5_IJlSB_lEEESI_SJ_NS4_8TiledMMAINS4_8MMA_AtomIJNS4_10MMA_TraitsINS4_19SM100_MMA_F8F6F4_SSEJSI_SI_fSF_SF_NS4_17integral_constantINS4_4UMMA5MajorELSQ_0EEESR_NSO_INSP_7ScaleInELSS_0EEEST_EEEEEENS4_6LayoutINS5_IJSB_SB_SB_EEENS5_IJNSA_ILi0EEESY_SY_EEEEENS5_IJNS4_10UnderscoreES11_S11_EEEEENS4_23SM90_TMA_LOAD_MULTICASTENS4_14ComposedLayoutINS4_7SwizzleILi1ELi4ELi3EEENS4_18smem_ptr_flag_bitsILi8EEENSW_INS5_IJNSA_ILi8EEESG_EEENS5_IJSG_SB_EEEEEEEvNS4_8identityENS4_13SM90_TMA_LOADES1E_vS1F_EENS_8epilogue10collective18CollectiveEpilogueINS1I_23Sm100TmaWarpSpecializedILi2ELi2ELi64ELb0ELb0EEEJSH_NS5_IJNSW_ISF_SB_EENSW_INSA_ILi64EEESB_EEEEESI_SJ_SI_SJ_NS1I_6fusion15FusionCallbacksIS1M_NS1R_17LinearCombinationISI_fSI_fLNS_15FloatRoundStyleE2EEESH_S1Q_JEEENS4_5SM1004TMEM4LOAD26SM100_TMEM_LOAD_32dp32b64xES1G_NS15_INS16_ILi2ELi4ELi3EEES19_NSW_INS5_IJS1A_S1O_EEENS5_IJS1O_SB_EEEEEEENS4_39AutoVectorizingCopyWithAssumedAlignmentILi128EEENS4_14SM90_TMA_STOREES25_S27_S27_EEEvvEEEEvNT_6ParamsE)
	.align		4
        /*000c*/ 	.word	index@(__assertfail)
	.align		4
        /*0010*/ 	.word	0x00000000
	.align		4
        /*0014*/ 	.word	0xfffffffe
	.align		4
        /*0018*/ 	.word	0x00000000
	.align		4
        /*001c*/ 	.word	0xfffffffd
	.align		4
        /*0020*/ 	.word	0x00000000
	.align		4
        /*0024*/ 	.word	0xfffffffc


//--------------------- .nv.constant4             --------------------------
	.section	.nv.constant4,"a",@progbits
	.align	8
	.align		8
.nv.constant4:
        /*0000*/ 	.dword	__assertfail
	.align		8
        /*0008*/ 	.dword	__unnamed_1
	.align		8
        /*0010*/ 	.dword	__unnamed_2
	.align		8
        /*0018*/ 	.dword	_ZN39_INTERNAL_5799e248_4_k_cu_8d344d6c_89004cuda3std3__45__cpo5beginE
	.align		8
        /*0020*/ 	.dword	_ZN39_INTERNAL_5799e248_4_k_cu_8d344d6c_89004cuda3std3__45__cpo3endE
	.align		8
        /*0028*/ 	.dword	_ZN39_INTERNAL_5799e248_4_k_cu_8d344d6c_89004cuda3std3__45__cpo6cbeginE
	.align		8
        /*0030*/ 	.dword	_ZN39_INTERNAL_5799e248_4_k_cu_8d344d6c_89004cuda3std3__45__cpo4cendE
	.align		8
        /*0038*/ 	.dword	_ZN39_INTERNAL_5799e248_4_k_cu_8d344d6c_89004cuda3std3__441_GLOBAL__N__5799e248_4_k_cu_8d344d6c_89006ignoreE
	.align		8
        /*0040*/ 	.dword	_ZN39_INTERNAL_5799e248_4_k_cu_8d344d6c_89004cuda3std3__419piecewise_constructE
	.align		8
        /*0048*/ 	.dword	_ZN39_INTERNAL_5799e248_4_k_cu_8d344d6c_89004cuda3std3__48in_placeE
	.align		8
        /*0050*/ 	.dword	_ZN39_INTERNAL_5799e248_4_k_cu_8d344d6c_89004cuda3std6ranges3__45__cpo4swapE
	.align		8
        /*0058*/ 	.dword	_ZN39_INTERNAL_5799e248_4_k_cu_8d344d6c_89004cuda3std6ranges3__45__cpo9iter_moveE
	.align		8
        /*0060*/ 	.dword	_ZN39_INTERNAL_5799e248_4_k_cu_8d344d6c_89004cute7productE
	.align		8
        /*0068*/ 	.dword	_ZN39_INTERNAL_5799e248_4_k_cu_8d344d6c_89004cute1_E
	.align		8
        /*0070*/ 	.dword	$str$25
	.align		8
        /*0078*/ 	.dword	$str$26
	.align		8
        /*0080*/ 	.dword	$str$27
	.align		8
        /*0088*/ 	.dword	$str$28


//--------------------- .text._ZN7cutlass13device_kernelINS_4gemm6kernel13GemmUniversalIN4cute5tupleIJiiiiEEENS1_10collective13CollectiveMmaINS1_35MainloopSm100TmaUmmaWarpSpecializedILi3ELi2ELi4ENS5_IJNS4_1CILi1EEENSA_ILi2EEESB_EEEEENS5_IJNSA_ILi128EEESF_NSA_ILi32EEEEEENS_12float_e5m2_tENS5_IJlSB_lEEESI_SJ_NS4_8TiledMMAINS4_8MMA_AtomIJNS4_10MMA_TraitsINS4_19SM100_MMA_F8F6F4_SSEJSI_SI_fSF_SF_NS4_17integral_constantINS4_4UMMA5MajorELSQ_0EEESR_NSO_INSP_7ScaleInELSS_0EEEST_EEEEEENS4_6LayoutINS5_IJSB_SB_SB_EEENS5_IJNSA_ILi0EEESY_SY_EEEEENS5_IJNS4_10UnderscoreES11_S11_EEEEENS4_23SM90_TMA_LOAD_MULTICASTENS4_14ComposedLayoutINS4_7SwizzleILi1ELi4ELi3EEENS4_18smem_ptr_flag_bitsILi8EEENSW_INS5_IJNSA_ILi8EEESG_EEENS5_IJSG_SB_EEEEEEEvNS4_8identityENS4_13SM90_TMA_LOADES1E_vS1F_EENS_8epilogue10collective18CollectiveEpilogueINS1I_23Sm100TmaWarpSpecializedILi2ELi2ELi64ELb0ELb0EEEJSH_NS5_IJNSW_ISF_SB_EENSW_INSA_ILi64EEESB_EEEEESI_SJ_SI_SJ_NS1I_6fusion15FusionCallbacksIS1M_NS1R_17LinearCombinationISI_fSI_fLNS_15FloatRoundStyleE2EEESH_S1Q_JEEENS4_5SM1004TMEM4LOAD26SM100_TMEM_LOAD_32dp32b64xES1G_NS15_INS16_ILi2ELi4ELi3EEES19_NSW_INS5_IJS1A_S1O_EEENS5_IJS1O_SB_EEEEEEENS4_39AutoVectorizingCopyWithAssumedAlignmentILi128EEENS4_14SM90_TMA_STOREES25_S27_S27_EEEvvEEEEvNT_6ParamsE --------------------------
	.section	.text._ZN7cutlass13device_kernelINS_4gemm6kernel13GemmUniversalIN4cute5tupleIJiiiiEEENS1_10collective13CollectiveMmaINS1_35MainloopSm100TmaUmmaWarpSpecializedILi3ELi2ELi4ENS5_IJNS4_1CILi1EEENSA_ILi2EEESB_EEEEENS5_IJNSA_ILi128EEESF_NSA_ILi32EEEEEENS_12float_e5m2_tENS5_IJlSB_lEEESI_SJ_NS4_8TiledMMAINS4_8MMA_AtomIJNS4_10MMA_TraitsINS4_19SM100_MMA_F8F6F4_SSEJSI_SI_fSF_SF_NS4_17integral_constantINS4_4UMMA5MajorELSQ_0EEESR_NSO_INSP_7ScaleInELSS_0EEEST_EEEEEENS4_6LayoutINS5_IJSB_SB_SB_EEENS5_IJNSA_ILi0EEESY_SY_EEEEENS5_IJNS4_10UnderscoreES11_S11_EEEEENS4_23SM90_TMA_LOAD_MULTICASTENS4_14ComposedLayoutINS4_7SwizzleILi1ELi4ELi3EEENS4_18smem_ptr_flag_bitsILi8EEENSW_INS5_IJNSA_ILi8EEESG_EEENS5_IJSG_SB_EEEEEEEvNS4_8identityENS4_13SM90_TMA_LOADES1E_vS1F_EENS_8epilogue10collective18CollectiveEpilogueINS1I_23Sm100TmaWarpSpecializedILi2ELi2ELi64ELb0ELb0EEEJSH_NS5_IJNSW_ISF_SB_EENSW_INSA_ILi64EEESB_EEEEESI_SJ_SI_SJ_NS1I_6fusion15FusionCallbacksIS1M_NS1R_17LinearCombinationISI_fSI_fLNS_15FloatRoundStyleE2EEESH_S1Q_JEEENS4_5SM1004TMEM4LOAD26SM100_TMEM_LOAD_32dp32b64xES1G_NS15_INS16_ILi2ELi4ELi3EEES19_NSW_INS5_IJS1A_S1O_EEENS5_IJS1O_SB_EEEEEEENS4_39AutoVectorizingCopyWithAssumedAlignmentILi128EEENS4_14SM90_TMA_STOREES25_S27_S27_EEEvvEEEEvNT_6ParamsE,"ax",@progbits
	.align	128
.text._ZN7cutlass13device_kernelINS_4gemm6kernel13GemmUniversalIN4cute5tupleIJiiiiEEENS1_10collective13CollectiveMmaINS1_35MainloopSm100TmaUmmaWarpSpecializedILi3ELi2ELi4ENS5_IJNS4_1CILi1EEENSA_ILi2EEESB_EEEEENS5_IJNSA_ILi128EEESF_NSA_ILi32EEEEEENS_12float_e5m2_tENS5_IJlSB_lEEESI_SJ_NS4_8TiledMMAINS4_8MMA_AtomIJNS4_10MMA_TraitsINS4_19SM100_MMA_F8F6F4_SSEJSI_SI_fSF_SF_NS4_17integral_constantINS4_4UMMA5MajorELSQ_0EEESR_NSO_INSP_7ScaleInELSS_0EEEST_EEEEEENS4_6LayoutINS5_IJSB_SB_SB_EEENS5_IJNSA_ILi0EEESY_SY_EEEEENS5_IJNS4_10UnderscoreES11_S11_EEEEENS4_23SM90_TMA_LOAD_MULTICASTENS4_14ComposedLayoutINS4_7SwizzleILi1ELi4ELi3EEENS4_18smem_ptr_flag_bitsILi8EEENSW_INS5_IJNSA_ILi8EEESG_EEENS5_IJSG_SB_EEEEEEEvNS4_8identityENS4_13SM90_TMA_LOADES1E_vS1F_EENS_8epilogue10collective18CollectiveEpilogueINS1I_23Sm100TmaWarpSpecializedILi2ELi2ELi64ELb0ELb0EEEJSH_NS5_IJNSW_ISF_SB_EENSW_INSA_ILi64EEESB_EEEEESI_SJ_SI_SJ_NS1I_6fusion15FusionCallbacksIS1M_NS1R_17LinearCombinationISI_fSI_fLNS_15FloatRoundStyleE2EEESH_S1Q_JEEENS4_5SM1004TMEM4LOAD26SM100_TMEM_LOAD_32dp32b64xES1G_NS15_INS16_ILi2ELi4ELi3EEES19_NSW_INS5_IJS1A_S1O_EEENS5_IJS1O_SB_EEEEEEENS4_39AutoVectorizingCopyWithAssumedAlignmentILi128EEENS4_14SM90_TMA_STOREES25_S27_S27_EEEvvEEEEvNT_6ParamsE:
        .type           _ZN7cutlass13device_kernelINS_4gemm6kernel13GemmUniversalIN4cute5tupleIJiiiiEEENS1_10collective13CollectiveMmaINS1_35MainloopSm100TmaUmmaWarpSpecializedILi3ELi2ELi4ENS5_IJNS4_1CILi1EEENSA_ILi2EEESB_EEEEENS5_IJNSA_ILi128EEESF_NSA_ILi32EEEEEENS_12float_e5m2_tENS5_IJlSB_lEEESI_SJ_NS4_8TiledMMAINS4_8MMA_AtomIJNS4_10MMA_TraitsINS4_19SM100_MMA_F8F6F4_SSEJSI_SI_fSF_SF_NS4_17integral_constantINS4_4UMMA5MajorELSQ_0EEESR_NSO_INSP_7ScaleInELSS_0EEEST_EEEEEENS4_6LayoutINS5_IJSB_SB_SB_EEENS5_IJNSA_ILi0EEESY_SY_EEEEENS5_IJNS4_10UnderscoreES11_S11_EEEEENS4_23SM90_TMA_LOAD_MULTICASTENS4_14ComposedLayoutINS4_7SwizzleILi1ELi4ELi3EEENS4_18smem_ptr_flag_bitsILi8EEENSW_INS5_IJNSA_ILi8EEESG_EEENS5_IJSG_SB_EEEEEEEvNS4_8identityENS4_13SM90_TMA_LOADES1E_vS1F_EENS_8epilogue10collective18CollectiveEpilogueINS1I_23Sm100TmaWarpSpecializedILi2ELi2ELi64ELb0ELb0EEEJSH_NS5_IJNSW_ISF_SB_EENSW_INSA_ILi64EEESB_EEEEESI_SJ_SI_SJ_NS1I_6fusion15FusionCallbacksIS1M_NS1R_17LinearCombinationISI_fSI_fLNS_15FloatRoundStyleE2EEESH_S1Q_JEEENS4_5SM1004TMEM4LOAD26SM100_TMEM_LOAD_32dp32b64xES1G_NS15_INS16_ILi2ELi4ELi3EEES19_NSW_INS5_IJS1A_S1O_EEENS5_IJS1O_SB_EEEEEEENS4_39AutoVectorizingCopyWithAssumedAlignmentILi128EEENS4_14SM90_TMA_STOREES25_S27_S27_EEEvvEEEEvNT_6ParamsE,@function
        .size           _ZN7cutlass13device_kernelINS_4gemm6kernel13GemmUniversalIN4cute5tupleIJiiiiEEENS1_10collective13CollectiveMmaINS1_35MainloopSm100TmaUmmaWarpSpecializedILi3ELi2ELi4ENS5_IJNS4_1CILi1EEENSA_ILi2EEESB_EEEEENS5_IJNSA_ILi128EEESF_NSA_ILi32EEEEEENS_12float_e5m2_tENS5_IJlSB_lEEESI_SJ_NS4_8TiledMMAINS4_8MMA_AtomIJNS4_10MMA_TraitsINS4_19SM100_MMA_F8F6F4_SSEJSI_SI_fSF_SF_NS4_17integral_constantINS4_4UMMA5MajorELSQ_0EEESR_NSO_INSP_7ScaleInELSS_0EEEST_EEEEEENS4_6LayoutINS5_IJSB_SB_SB_EEENS5_IJNSA_ILi0EEESY_SY_EEEEENS5_IJNS4_10UnderscoreES11_S11_EEEEENS4_23SM90_TMA_LOAD_MULTICASTENS4_14ComposedLayoutINS4_7SwizzleILi1ELi4ELi3EEENS4_18smem_ptr_flag_bitsILi8EEENSW_INS5_IJNSA_ILi8EEESG_EEENS5_IJSG_SB_EEEEEEEvNS4_8identityENS4_13SM90_TMA_LOADES1E_vS1F_EENS_8epilogue10collective18CollectiveEpilogueINS1I_23Sm100TmaWarpSpecializedILi2ELi2ELi64ELb0ELb0EEEJSH_NS5_IJNSW_ISF_SB_EENSW_INSA_ILi64EEESB_EEEEESI_SJ_SI_SJ_NS1I_6fusion15FusionCallbacksIS1M_NS1R_17LinearCombinationISI_fSI_fLNS_15FloatRoundStyleE2EEESH_S1Q_JEEENS4_5SM1004TMEM4LOAD26SM100_TMEM_LOAD_32dp32b64xES1G_NS15_INS16_ILi2ELi4ELi3EEES19_NSW_INS5_IJS1A_S1O_EEENS5_IJS1O_SB_EEEEEEENS4_39AutoVectorizingCopyWithAssumedAlignmentILi128EEENS4_14SM90_TMA_STOREES25_S27_S27_EEEvvEEEEvNT_6ParamsE,(.L_x_147 - _ZN7cutlass13device_kernelINS_4gemm6kernel13GemmUniversalIN4cute5tupleIJiiiiEEENS1_10collective13CollectiveMmaINS1_35MainloopSm100TmaUmmaWarpSpecializedILi3ELi2ELi4ENS5_IJNS4_1CILi1EEENSA_ILi2EEESB_EEEEENS5_IJNSA_ILi128EEESF_NSA_ILi32EEEEEENS_12float_e5m2_tENS5_IJlSB_lEEESI_SJ_NS4_8TiledMMAINS4_8MMA_AtomIJNS4_10MMA_TraitsINS4_19SM100_MMA_F8F6F4_SSEJSI_SI_fSF_SF_NS4_17integral_constantINS4_4UMMA5MajorELSQ_0EEESR_NSO_INSP_7ScaleInELSS_0EEEST_EEEEEENS4_6LayoutINS5_IJSB_SB_SB_EEENS5_IJNSA_ILi0EEESY_SY_EEEEENS5_IJNS4_10UnderscoreES11_S11_EEEEENS4_23SM90_TMA_LOAD_MULTICASTENS4_14ComposedLayoutINS4_7SwizzleILi1ELi4ELi3EEENS4_18smem_ptr_flag_bitsILi8EEENSW_INS5_IJNSA_ILi8EEESG_EEENS5_IJSG_SB_EEEEEEEvNS4_8identityENS4_13SM90_TMA_LOADES1E_vS1F_EENS_8epilogue10collective18CollectiveEpilogueINS1I_23Sm100TmaWarpSpecializedILi2ELi2ELi64ELb0ELb0EEEJSH_NS5_IJNSW_ISF_SB_EENSW_INSA_ILi64EEESB_EEEEESI_SJ_SI_SJ_NS1I_6fusion15FusionCallbacksIS1M_NS1R_17LinearCombinationISI_fSI_fLNS_15FloatRoundStyleE2EEESH_S1Q_JEEENS4_5SM1004TMEM4LOAD26SM100_TMEM_LOAD_32dp32b64xES1G_NS15_INS16_ILi2ELi4ELi3EEES19_NSW_INS5_IJS1A_S1O_EEENS5_IJS1O_SB_EEEEEEENS4_39AutoVectorizingCopyWithAssumedAlignmentILi128EEENS4_14SM90_TMA_STOREES25_S27_S27_EEEvvEEEEvNT_6ParamsE)
        .other          _ZN7cutlass13device_kernelINS_4gemm6kernel13GemmUniversalIN4cute5tupleIJiiiiEEENS1_10collective13CollectiveMmaINS1_35MainloopSm100TmaUmmaWarpSpecializedILi3ELi2ELi4ENS5_IJNS4_1CILi1EEENSA_ILi2EEESB_EEEEENS5_IJNSA_ILi128EEESF_NSA_ILi32EEEEEENS_12float_e5m2_tENS5_IJlSB_lEEESI_SJ_NS4_8TiledMMAINS4_8MMA_AtomIJNS4_10MMA_TraitsINS4_19SM100_MMA_F8F6F4_SSEJSI_SI_fSF_SF_NS4_17integral_constantINS4_4UMMA5MajorELSQ_0EEESR_NSO_INSP_7ScaleInELSS_0EEEST_EEEEEENS4_6LayoutINS5_IJSB_SB_SB_EEENS5_IJNSA_ILi0EEESY_SY_EEEEENS5_IJNS4_10UnderscoreES11_S11_EEEEENS4_23SM90_TMA_LOAD_MULTICASTENS4_14ComposedLayoutINS4_7SwizzleILi1ELi4ELi3EEENS4_18smem_ptr_flag_bitsILi8EEENSW_INS5_IJNSA_ILi8EEESG_EEENS5_IJSG_SB_EEEEEEEvNS4_8identityENS4_13SM90_TMA_LOADES1E_vS1F_EENS_8epilogue10collective18CollectiveEpilogueINS1I_23Sm100TmaWarpSpecializedILi2ELi2ELi64ELb0ELb0EEEJSH_NS5_IJNSW_ISF_SB_EENSW_INSA_ILi64EEESB_EEEEESI_SJ_SI_SJ_NS1I_6fusion15FusionCallbacksIS1M_NS1R_17LinearCombinationISI_fSI_fLNS_15FloatRoundStyleE2EEESH_S1Q_JEEENS4_5SM1004TMEM4LOAD26SM100_TMEM_LOAD_32dp32b64xES1G_NS15_INS16_ILi2ELi4ELi3EEES19_NSW_INS5_IJS1A_S1O_EEENS5_IJS1O_SB_EEEEEEENS4_39AutoVectorizingCopyWithAssumedAlignmentILi128EEENS4_14SM90_TMA_STOREES25_S27_S27_EEEvvEEEEvNT_6ParamsE,@"STO_CUDA_ENTRY STV_DEFAULT"
_ZN7cutlass13device_kernelINS_4gemm6kernel13GemmUniversalIN4cute5tupleIJiiiiEEENS1_10collective13CollectiveMmaINS1_35MainloopSm100TmaUmmaWarpSpecializedILi3ELi2ELi4ENS5_IJNS4_1CILi1EEENSA_ILi2EEESB_EEEEENS5_IJNSA_ILi128EEESF_NSA_ILi32EEEEEENS_12float_e5m2_tENS5_IJlSB_lEEESI_SJ_NS4_8TiledMMAINS4_8MMA_AtomIJNS4_10MMA_TraitsINS4_19SM100_MMA_F8F6F4_SSEJSI_SI_fSF_SF_NS4_17integral_constantINS4_4UMMA5MajorELSQ_0EEESR_NSO_INSP_7ScaleInELSS_0EEEST_EEEEEENS4_6LayoutINS5_IJSB_SB_SB_EEENS5_IJNSA_ILi0EEESY_SY_EEEEENS5_IJNS4_10UnderscoreES11_S11_EEEEENS4_23SM90_TMA_LOAD_MULTICASTENS4_14ComposedLayoutINS4_7SwizzleILi1ELi4ELi3EEENS4_18smem_ptr_flag_bitsILi8EEENSW_INS5_IJNSA_ILi8EEESG_EEENS5_IJSG_SB_EEEEEEEvNS4_8identityENS4_13SM90_TMA_LOADES1E_vS1F_EENS_8epilogue10collective18CollectiveEpilogueINS1I_23Sm100TmaWarpSpecializedILi2ELi2ELi64ELb0ELb0EEEJSH_NS5_IJNSW_ISF_SB_EENSW_INSA_ILi64EEESB_EEEEESI_SJ_SI_SJ_NS1I_6fusion15FusionCallbacksIS1M_NS1R_17LinearCombinationISI_fSI_fLNS_15FloatRoundStyleE2EEESH_S1Q_JEEENS4_5SM1004TMEM4LOAD26SM100_TMEM_LOAD_32dp32b64xES1G_NS15_INS16_ILi2ELi4ELi3EEES19_NSW_INS5_IJS1A_S1O_EEENS5_IJS1O_SB_EEEEEEENS4_39AutoVectorizingCopyWithAssumedAlignmentILi128EEENS4_14SM90_TMA_STOREES25_S27_S27_EEEvvEEEEvNT_6ParamsE:
[----:B------:R-:W1:Y:S01]  /*0000*/  LDC R1, c[0x0][0x37c] ;  /* 0x0000df00ff017b82 */ /* 0x000e620000000800 */
[----:B------:R-:W2:Y:S01]  /*0010*/  S2R R170, SR_TID.X ;  /* 0x0000000000aa7919 */ /* 0x000ea20000002100 */
[----:B------:R-:W3:Y:S01]  /*0020*/  LDCU.64 UR8, c[0x0][0x890] ;  /* 0x00011200ff0877ac */ /* 0x000ee20008000a00 */
[----:B------:R-:W-:Y:S02]  /*0030*/  PRMT R158, RZ, 0x7610, R158 ;  /* 0x00007610ff9e7816 */ /* 0x000fe4000000009e */
[----:B------:R-:W-:Y:S01]  /*0040*/  ELECT P3, URZ, PT ;  /* 0x0000000000ff782f */ /* 0x000fe20003860000 */
[----:B---3--:R-:W-:-:S04]  /*0050*/  UISETP.NE.U32.AND UP0, UPT, UR8, URZ, UPT ;  /* 0x000000ff0800728c */ /* 0x008fc8000bf05070 */
[----:B------:R-:W-:Y:S01]  /*0060*/  UISETP.NE.AND.EX UP0, UPT, UR9, URZ, UPT, UP0 ;  /* 0x000000ff0900728c */ /* 0x000fe2000bf05300 */
[----:B--2---:R-:W-:-:S05]  /*0070*/  SHF.R.U32.HI R159, RZ, 0x5, R170 ;  /* 0x00000005ff9f7819 */ /* 0x004fca00000116aa */
[----:B------:R-:W2:Y:S02]  /*0080*/  SHFL.IDX PT, R0, R159, RZ, 0x1f ;  /* 0x00001fff9f007589 */ /* 0x000ea400000e0000 */
[----:B--2---:R-:W-:Y:S01]  /*0090*/  R2UR UR17, R0 ;  /* 0x00000000001172ca */ /* 0x004fe200000e0000 */
[----:B-1----:R-:W-:-:S14]  /*00a0*/  BRA.U UP0, `(.L_x_0) ;  /* 0x0000000100307547 */ /* 0x002fdc000b800000 */
[----:B------:R-:W1:Y:S02]  /*00b0*/  LDCU.64 UR4, c[0x0][0x888] ;  /* 0x00011100ff0477ac */ /* 0x000e640008000a00 */
[----:B-1----:R-:W-:-:S04]  /*00c0*/  UISETP.NE.U32.AND UP0, UPT, UR4, URZ, UPT ;  /* 0x000000ff0400728c */ /* 0x002fc8000bf05070 */
[----:B------:R-:W-:-:S09]  /*00d0*/  UISETP.NE.AND.EX UP0, UPT, UR5, URZ, UPT, UP0 ;  /* 0x000000ff0500728c */ /* 0x000fd2000bf05300 */
[----:B------:R-:W-:Y:S05]  /*00e0*/  BRA.U !UP0, `(.L_x_1) ;  /* 0x0000000108147547 */ /* 0x000fea000b800000 */
[----:B------:R-:W1:Y:S01]  /*00f0*/  LDC.64 R2, c[0x0][0x888] ;  /* 0x00022200ff027b82 */ /* 0x000e620000000a00 */
[----:B------:R-:W1:Y:S02]  /*0100*/  LDCU.64 UR4, c[0x0][0x358] ;  /* 0x00006b00ff0477ac */ /* 0x000e640008000a00 */
[----:B-1----:R1:W5:Y:S01]  /*0110*/  LDG.E R73, desc[UR4][R2.64] ;  /* 0x0000000402497981 */ /* 0x002362000c1e1900 */
[----:B------:R-:W-:Y:S01]  /*0120*/  HFMA2 R158, -RZ, RZ, 0, 5.9604644775390625e-08 ;  /* 0x00000001ff9e7431 */ /* 0x000fe200000001ff */
[----:B------:R-:W-:Y:S05]  /*0130*/  BRA `(.L_x_0) ;  /* 0x00000000000c7947 */ /* 0x000fea0003800000 */
.L_x_1:
[----:B------:R-:W1:Y:S01]  /*0140*/  LDCU UR4, c[0x0][0x880] ;  /* 0x00011000ff0477ac */ /* 0x000e620008000800 */
[----:B------:R-:W-:Y:S01]  /*0150*/  HFMA2 R158, -RZ, RZ, 0, 5.9604644775390625e-08 ;  /* 0x00000001ff9e7431 */ /* 0x000fe200000001ff */
[----:B-1----:R-:W-:-:S07]  /*0160*/  MOV R73, UR4 ;  /* 0x0000000400497c02 */ /* 0x002fce0008000f00 */
.L_x_0:
[----:B------:R-:W2:Y:S02]  /*0170*/  LDCU.64 UR4, c[0x0][0x8b0] ;  /* 0x00011600ff0477ac */ /* 0x000ea40008000a00 */
[----:B--2---:R-:W-:-:S04]  /*0180*/  UISETP.NE.U32.AND UP0, UPT, UR4, URZ, UPT ;  /* 0x000000ff0400728c */ /* 0x004fc8000bf05070 */
[----:B------:R-:W-:-:S09]  /*0190*/  UISETP.NE.AND.EX UP0, UPT, UR5, URZ, UPT, UP0 ;  /* 0x000000ff0500728c */ /* 0x000fd2000bf05300 */
[----:B------:R-:W-:Y:S05]  /*01a0*/  BRA.U UP0, `(.L_x_2) ;  /* 0x0000000100287547 */ /* 0x000fea000b800000 */
[----:B------:R-:W2:Y:S02]  /*01b0*/  LDCU.64 UR4, c[0x0][0x8a8] ;  /* 0x00011500ff0477ac */ /* 0x000ea40008000a00 */
[----:B--2---:R-:W-:-:S04]  /*01c0*/  UISETP.NE.U32.AND UP0, UPT, UR4, URZ, UPT ;  /* 0x000000ff0400728c */ /* 0x004fc8000bf05070 */
[----:B------:R-:W-:-:S09]  /*01d0*/  UISETP.NE.AND.EX UP0, UPT, UR5, URZ, UPT, UP0 ;  /* 0x000000ff0500728c */ /* 0x000fd2000bf05300 */
[----:B------:R-:W-:Y:S05]  /*01e0*/  BRA.U !UP0, `(.L_x_3) ;  /* 0x0000000108107547 */ /* 0x000fea000b800000 */
[----:B------:R-:W2:Y:S01]  /*01f0*/  LDC.64 R70, c[0x0][0x8a8] ;  /* 0x00022a00ff467b82 */ /* 0x000ea20000000a00 */
[----:B------:R-:W2:Y:S02]  /*0200*/  LDCU.64 UR4, c[0x0][0x358] ;  /* 0x00006b00ff0477ac */ /* 0x000ea40008000a00 */
[----:B--2---:R2:W5:Y:S01]  /*0210*/  LDG.E R70, desc[UR4][R70.64] ;  /* 0x0000000446467981 */ /* 0x004562000c1e1900 */
[----:B------:R-:W-:Y:S05]  /*0220*/  BRA `(.L_x_2) ;  /* 0x0000000000087947 */ /* 0x000fea0003800000 */
.L_x_3:
[----:B------:R-:W2:Y:S02]  /*0230*/  LDCU UR4, c[0x0][0x8a0] ;  /* 0x00011400ff0477ac */ /* 0x000ea40008000800 */
[----:B--2---:R-:W-:Y:S02]  /*0240*/  MOV R70, UR4 ;  /* 0x0000000400467c02 */ /* 0x004fe40008000f00 */
.L_x_2:
[----:B------:R-:W-:Y:S01]  /*0250*/  IMAD.U32 R0, RZ, RZ, UR17 ;  /* 0x00000011ff007e24 */ /* 0x000fe2000f8e00ff */
[----:B------:R-:W-:Y:S04]  /*0260*/  BSSY.RECONVERGENT B0, `(.L_x_4) ;  /* 0x000000c000007945 */ /* 0x000fe80003800200 */
[C---:B------:R-:W-:Y:S02]  /*0270*/  ISETP.NE.OR P1, PT, R0.reuse, 0x1, !P3 ;  /* 0x000000010000780c */ /* 0x040fe40005f25670 */
[----:B------:R-:W-:-:S11]  /*0280*/  ISETP.NE.OR P0, PT, R0, 0x3, !P3 ;  /* 0x000000030000780c */ /* 0x000fd60005f05670 */
[----:B------:R-:W-:Y:S05]  /*0290*/  @P1 BRA `(.L_x_5) ;  /* 0x0000000000201947 */ /* 0x000fea0003800000 */
[----:B------:R-:W3:Y:S02]  /*02a0*/  LDCU.64 UR4, c[0x0][0x348] ;  /* 0x00006900ff0477ac */ /* 0x000ee40008000a00 */
[----:B---3--:R-:W-:Y:S02]  /*02b0*/  UIADD3 UR6, UP1, UPT, UR4, 0x80, URZ ;  /* 0x0000008004067890 */ /* 0x008fe4000ff3e0ff */
[----:B------:R-:W-:Y:S02]  /*02c0*/  UIADD3 UR4, UP0, UPT, UR4, 0x180, URZ ;  /* 0x0000018004047890 */ /* 0x000fe4000ff1e0ff */
[----:B------:R-:W-:Y:S02]  /*02d0*/  UIADD3.X UR7, UPT, UPT, URZ, UR5, URZ, UP1, !UPT ;  /* 0x00000005ff077290 */ /* 0x000fe40008ffe4ff */
[----:B------:R-:W-:-:S07]  /*02e0*/  UIADD3.X UR5, UPT, UPT, URZ, UR5, URZ, UP0, !UPT ;  /* 0x00000005ff057290 */ /* 0x000fce00087fe4ff */
[----:B------:R3:W-:Y:S02]  /*02f0*/  UTMACCTL.PF [UR6] ;  /* 0x00000000060079b9 */ /* 0x0007e40008040000 */
[----:B------:R3:W-:Y:S02]  /*0300*/  UTMACCTL.PF [UR4] ;  /* 0x00000000040079b9 */ /* 0x0007e40008040000 */
[----:B---3--:R-:W-:Y:S01]  /*0310*/  NOP ;  /* 0x0000000000007918 */ /* 0x008fe20000000000 */
.L_x_5:
[----:B------:R-:W-:Y:S05]  /*0320*/  BSYNC.RECONVERGENT B0 ;  /* 0x0000000000007941 */ /* 0x000fea0003800200 */
.L_x_4:
[----:B------:R-:W-:Y:S04]  /*0330*/  BSSY.RECONVERGENT B0, `(.L_x_6) ;  /* 0x000000a000007945 */ /* 0x000fe80003800200 */
        /* <DEDUP_REMOVED lines=9> */
.L_x_7:
[----:B------:R-:W-:Y:S05]  /*03d0*/  BSYNC.RECONVERGENT B0 ;  /* 0x0000000000007941 */ /* 0x000fea0003800200 */
.L_x_6:
[----:B------:R-:W3:Y:S01]  /*03e0*/  LDCU.64 UR4, c[0x0][0x888] ;  /* 0x00011100ff0477ac */ /* 0x000ee20008000a00 */
[----:B------:R-:W-:Y:S02]  /*03f0*/  UISETP.EQ.U32.AND UP1, UPT, UR8, URZ, UPT ;  /* 0x000000ff0800728c */ /* 0x000fe4000bf22070 */
[----:B------:R-:W-:Y:S02]  /*0400*/  UPLOP3.LUT UP3, UPT, UPT, UPT, UPT, 0x80, 0x8 ;  /* 0x000000000008789c */ /* 0x000fe40003f6f070 */
[----:B---3--:R-:W-:-:S04]  /*0410*/  UISETP.NE.U32.AND UP0, UPT, UR4, URZ, UPT ;  /* 0x000000ff0400728c */ /* 0x008fc8000bf05070 */
[----:B------:R-:W-:-:S04]  /*0420*/  UISETP.NE.AND.EX UP0, UPT, UR5, URZ, UPT, UP0 ;  /* 0x000000ff0500728c */ /* 0x000fc8000bf05300 */
[----:B------:R-:W-:-:S04]  /*0430*/  UISETP.EQ.OR.EX UP2, UPT, UR9, URZ, !UP0, UP1 ;  /* 0x000000ff0900728c */ /* 0x000fc8000c742710 */
[----:B------:R-:W-:-:S06]  /*0440*/  UP2UR UR4, UPR, URZ, 0x4 ;  /* 0x00000004ff047883 */ /* 0x000fcc0008000000 */
[----:B------:R-:W-:Y:S01]  /*0450*/  MOV R161, UR4 ;  /* 0x0000000400a17c02 */ /* 0x000fe20008000f00 */
[----:B------:R-:W-:Y:S06]  /*0460*/  BRA.U !UP2, `(.L_x_8) ;  /* 0x000000010a207547 */ /* 0x000fec000b800000 */
[----:B------:R-:W-:Y:S01]  /*0470*/  UISETP.NE.U32.AND UP1, UPT, UR8, URZ, UPT ;  /* 0x000000ff0800728c */ /* 0x000fe2000bf25070 */
[----:B-----5:R-:W-:Y:S01]  /*0480*/  FSETP.NEU.AND P0, PT, R73, RZ, PT ;  /* 0x000000ff4900720b */ /* 0x020fe20003f0d000 */
[----:B------:R-:W-:Y:S02]  /*0490*/  USEL UR4, URZ, 0xffffffff, UP0 ;  /* 0xffffffffff047887 */ /* 0x000fe40008000000 */
[----:B------:R-:W-:-:S10]  /*04a0*/  UISETP.NE.AND.EX UP1, UPT, UR9, URZ, UPT, UP1 ;  /* 0x000000ff0900728c */ /* 0x000fd4000bf25310 */
[----:B------:R-:W-:Y:S01]  /*04b0*/  VOTEU.ANY UP0, P0 ;  /* 0x0000000000ff7886 */ /* 0x000fe20000000100 */
[----:B------:R-:W-:-:S04]  /*04c0*/  @!UP1 USEL UR4, URZ, 0xffffffff, UP0 ;  /* 0xffffffffff049887 */ /* 0x000fc80008000000 */
[----:B------:R-:W-:-:S04]  /*04d0*/  ULOP3.LUT UR4, UR4, 0x1, URZ, 0xc0, !UPT ;  /* 0x0000000104047892 */ /* 0x000fc8000f8ec0ff */
[----:B------:R-:W-:-:S11]  /*04e0*/  UISETP.NE.U32.AND UP3, UPT, UR4, 0x1, UPT ;  /* 0x000000010400788c */ /* 0x000fd6000bf65070 */
.L_x_8:
[----:B-1----:R-:W1:Y:S01]  /*04f0*/  SHFL.IDX PT, R2, R159, RZ, 0x1f ;  /* 0x00001fff9f027589 */ /* 0x002e6200000e0000 */
[----:B------:R-:W-:-:S04]  /*0500*/  UISETP.NE.AND UP0, UPT, UR17, 0x2, UPT ;  /* 0x000000021100788c */ /* 0x000fc8000bf05270 */
[----:B------:R-:W-:Y:S01]  /*0510*/  USEL UR37, URZ, 0x1, UP0 ;  /* 0x00000001ff257887 */ /* 0x000fe20008000000 */
[----:B-1----:R-:W-:-:S13]  /*0520*/  ISETP.NE.AND P0, PT, R2, RZ, PT ;  /* 0x000000ff0200720c */ /* 0x002fda0003f05270 */
[----:B------:R-:W-:Y:S05]  /*0530*/  @P0 BRA `(.L_x_9) ;  /* 0x0000000000500947 */ /* 0x000fea0003800000 */
[----:B------:R-:W1:Y:S01]  /*0540*/  S2UR UR4, SR_CgaCtaId ;  /* 0x00000000000479c3 */ /* 0x000e620000008800 */
[----:B------:R-:W-:Y:S01]  /*0550*/  UMOV UR5, 0x400 ;  /* 0x0000040000057882 */ /* 0x000fe20000000000 */
[----:B------:R-:W-:Y:S01]  /*0560*/  UMOV UR8, 0x1 ;  /* 0x0000000100087882 */ /* 0x000fe20000000000 */
[----:B------:R-:W-:Y:S01]  /*0570*/  UMOV UR6, 0x2 ;  /* 0x0000000200067882 */ /* 0x000fe20000000000 */
[----:B------:R-:W-:-:S04]  /*0580*/  UIADD3 UR8, UPT, UPT, -UR8, 0x100000, URZ ;  /* 0x0010000008087890 */ /* 0x000fc8000fffe1ff */
[----:B------:R-:W-:Y:S02]  /*0590*/  USHF.L.U32 UR9, UR8, 0xb, URZ ;  /* 0x0000000b08097899 */ /* 0x000fe400080006ff */
[----:B------:R-:W-:Y:S02]  /*05a0*/  USHF.L.U32 UR8, UR8, 0x1, URZ ;  /* 0x0000000108087899 */ /* 0x000fe400080006ff */
[----:B------:R-:W-:-:S04]  /*05b0*/  UIADD3 UR6, UPT, UPT, -UR6, 0x100000, URZ ;  /* 0x0010000006067890 */ /* 0x000fc8000fffe1ff */
[----:B------:R-:W-:Y:S02]  /*05c0*/  USHF.L.U32 UR7, UR6, 0xb, URZ ;  /* 0x0000000b06077899 */ /* 0x000fe400080006ff */
[----:B------:R-:W-:Y:S01]  /*05d0*/  USHF.L.U32 UR6, UR6, 0x1, URZ ;  /* 0x0000000106067899 */ /* 0x000fe200080006ff */
[----:B------:R-:W-:Y:S01]  /*05e0*/  ELECT P0, URZ, PT ;  /* 0x0000000000ff782f */ /* 0x000fe20003800000 */
[----:B-1----:R-:W-:Y:S01]  /*05f0*/  ULEA UR4, UR4, UR5, 0x18 ;  /* 0x0000000504047291 */ /* 0x002fe2000f8ec0ff */
[----:B------:R-:W1:Y:S11]  /*0600*/  FENCE.VIEW.ASYNC.S ;  /* 0x00000000000073c6 */ /* 0x000e760000000000 */
[----:B-1----:R1:W3:Y:S01]  /*0610*/  SYNCS.EXCH.64 URZ, [UR4], UR8 ;  /* 0x0000000804ff75b2 */ /* 0x0022e20008000100 */
[----:B------:R1:W4:Y:S01]  /*0620*/  SYNCS.EXCH.64 URZ, [UR4+0x18], UR6 ;  /* 0x0000180604ff75b2 */ /* 0x0003220008000100 */
[----:B------:R1:W1:Y:S01]  /*0630*/  SYNCS.EXCH.64 URZ, [UR4+0x8], UR8 ;  /* 0x0000080804ff75b2 */ /* 0x0002620008000100 */
[----:B------:R1:W1:Y:S01]  /*0640*/  SYNCS.EXCH.64 URZ, [UR4+0x20], UR6 ;  /* 0x0000200604ff75b2 */ /* 0x0002620008000100 */
[----:B------:R1:W1:Y:S01]  /*0650*/  SYNCS.EXCH.64 URZ, [UR4+0x10], UR8 ;  /* 0x0000100804ff75b2 */ /* 0x0002620008000100 */
[----:B------:R1:W1:Y:S01]  /*0660*/  SYNCS.EXCH.64 URZ, [UR4+0x28], UR6 ;  /* 0x0000280604ff75b2 */ /* 0x0002620008000100 */
[----:B------:R-:W-:Y:S01]  /*0670*/  NOP ;  /* 0x0000000000007918 */ /* 0x000fe20000000000 */
.L_x_9:
[----:B------:R-:W2:Y:S01]  /*0680*/  SHFL.IDX PT, R2, R159, RZ, 0x1f ;  /* 0x00001fff9f027589 */ /* 0x000ea200000e0000 */
[----:B------:R-:W-:Y:S01]  /*0690*/  NOP ;  /* 0x0000000000007918 */ /* 0x000fe20000000000 */
[----:B--2---:R-:W-:-:S13]  /*06a0*/  ISETP.NE.AND P0, PT, R2, 0x1, PT ;  /* 0x000000010200780c */ /* 0x004fda0003f05270 */
[----:B------:R-:W-:Y:S05]  /*06b0*/  @P0 BRA `(.L_x_10) ;  /* 0x0000000000480947 */ /* 0x000fea0003800000 */
[----:B-1----:R-:W1:Y:S01]  /*06c0*/  S2UR UR4, SR_CgaCtaId ;  /* 0x00000000000479c3 */ /* 0x002e620000008800 */
        /* <DEDUP_REMOVED lines=12> */
[----:B-1----:R2:W1:Y:S01]  /*0790*/  SYNCS.EXCH.64 URZ, [UR4+0x30], UR8 ;  /* 0x0000300804ff75b2 */ /* 0x0024620008000100 */
[----:B------:R2:W1:Y:S01]  /*07a0*/  SYNCS.EXCH.64 URZ, [UR4+0x40], UR6 ;  /* 0x0000400604ff75b2 */ /* 0x0004620008000100 */
[----:B------:R2:W1:Y:S01]  /*07b0*/  SYNCS.EXCH.64 URZ, [UR4+0x38], UR8 ;  /* 0x0000380804ff75b2 */ /* 0x0004620008000100 */
[----:B------:R2:W1:Y:S02]  /*07c0*/  SYNCS.EXCH.64 URZ, [UR4+0x48], UR6 ;  /* 0x0000480604ff75b2 */ /* 0x0004640008000100 */
[----:B--2---:R-:W-:Y:S01]  /*07d0*/  NOP ;  /* 0x0000000000007918 */ /* 0x004fe20000000000 */
.L_x_10:
[----:B------:R-:W2:Y:S01]  /*07e0*/  SHFL.IDX PT, R2, R159, RZ, 0x1f ;  /* 0x00001fff9f027589 */ /* 0x000ea200000e0000 */
[----:B------:R-:W-:Y:S01]  /*07f0*/  NOP ;  /* 0x0000000000007918 */ /* 0x000fe20000000000 */
[----:B--2---:R-:W-:-:S13]  /*0800*/  ISETP.NE.AND P0, PT, R2, 0x3, PT ;  /* 0x000000030200780c */ /* 0x004fda0003f05270 */
[----:B------:R-:W-:Y:S05]  /*0810*/  @P0 BRA `(.L_x_11) ;  /* 0x0000000000300947 */ /* 0x000fea0003800000 */
[----:B-1----:R-:W1:Y:S01]  /*0820*/  S2UR UR6, SR_CgaCtaId ;  /* 0x00000000000679c3 */ /* 0x002e620000008800 */
[----:B------:R-:W-:Y:S01]  /*0830*/  UMOV UR4, 0x400 ;  /* 0x0000040000047882 */ /* 0x000fe20000000000 */
[----:B------:R-:W-:Y:S01]  /*0840*/  UMOV UR5, 0x20 ;  /* 0x0000002000057882 */ /* 0x000fe20000000000 */
[----:B------:R-:W-:Y:S01]  /*0850*/  ELECT P0, URZ, PT ;  /* 0x0000000000ff782f */ /* 0x000fe20003800000 */
[----:B-1----:R-:W-:Y:S02]  /*0860*/  ULEA UR6, UR6, UR4, 0x18 ;  /* 0x0000000406067291 */ /* 0x002fe4000f8ec0ff */
[----:B------:R-:W-:-:S04]  /*0870*/  UIADD3 UR4, UPT, UPT, -UR5, 0x100000, URZ ;  /* 0x0010000005047890 */ /* 0x000fc8000fffe1ff */
[----:B------:R-:W-:Y:S02]  /*0880*/  USHF.L.U32 UR5, UR4, 0xb, URZ ;  /* 0x0000000b04057899 */ /* 0x000fe400080006ff */
[----:B------:R-:W-:Y:S01]  /*0890*/  USHF.L.U32 UR4, UR4, 0x1, URZ ;  /* 0x0000000104047899 */ /* 0x000fe200080006ff */
[----:B------:R-:W1:Y:S11]  /*08a0*/  FENCE.VIEW.ASYNC.S ;  /* 0x00000000000073c6 */ /* 0x000e760000000000 */
[----:B-1----:R2:W1:Y:S01]  /*08b0*/  SYNCS.EXCH.64 URZ, [UR6+0x50], UR4 ;  /* 0x0000500406ff75b2 */ /* 0x0024620008000100 */
[----:B------:R2:W1:Y:S02]  /*08c0*/  SYNCS.EXCH.64 URZ, [UR6+0x58], UR4 ;  /* 0x0000580406ff75b2 */ /* 0x0004640008000100 */
[----:B--2---:R-:W-:Y:S01]  /*08d0*/  NOP ;  /* 0x0000000000007918 */ /* 0x004fe20000000000 */
.L_x_11:
[----:B------:R-:W2:Y:S01]  /*08e0*/  SHFL.IDX PT, R2, R159, RZ, 0x1f ;  /* 0x00001fff9f027589 */ /* 0x000ea200000e0000 */
[----:B------:R-:W-:Y:S01]  /*08f0*/  NOP ;  /* 0x0000000000007918 */ /* 0x000fe20000000000 */
[----:B--2---:R-:W-:-:S13]  /*0900*/  ISETP.NE.AND P0, PT, R2, 0x4, PT ;  /* 0x000000040200780c */ /* 0x004fda0003f05270 */
[----:B------:R-:W-:Y:S05]  /*0910*/  @P0 BRA `(.L_x_12) ;  /* 0x00000000004c0947 */ /* 0x000fea0003800000 */
[----:B-1----:R-:W1:Y:S01]  /*0920*/  S2UR UR6, SR_CgaCtaId ;  /* 0x00000000000679c3 */ /* 0x002e620000008800 */
[----:B------:R-:W-:Y:S01]  /*0930*/  UMOV UR4, 0x1e0 ;  /* 0x000001e000047882 */ /* 0x000fe20000000000 */
[----:B------:R-:W-:Y:S01]  /*0940*/  UMOV UR5, 0x400 ;  /* 0x0000040000057882 */ /* 0x000fe20000000000 */
[----:B------:R-:W-:Y:S01]  /*0950*/  USEL UR4, UR4, 0x1a0, UP3 ;  /* 0x000001a004047887 */ /* 0x000fe20009800000 */
[----:B------:R-:W-:Y:S01]  /*0960*/  UMOV UR8, 0x1 ;  /* 0x0000000100087882 */ /* 0x000fe20000000000 */
[----:B------:R-:W-:Y:S01]  /*0970*/  ELECT P0, URZ, PT ;  /* 0x0000000000ff782f */ /* 0x000fe20003800000 */
[----:B------:R-:W-:-:S04]  /*0980*/  UIADD3 UR8, UPT, UPT, -UR8, 0x100000, URZ ;  /* 0x0010000008087890 */ /* 0x000fc8000fffe1ff */
[----:B------:R-:W-:Y:S02]  /*0990*/  USHF.L.U32 UR9, UR8, 0xb, URZ ;  /* 0x0000000b08097899 */ /* 0x000fe400080006ff */
[----:B------:R-:W-:Y:S02]  /*09a0*/  USHF.L.U32 UR8, UR8, 0x1, URZ ;  /* 0x0000000108087899 */ /* 0x000fe400080006ff */
[----:B-1----:R-:W-:Y:S02]  /*09b0*/  ULEA UR6, UR6, UR5, 0x18 ;  /* 0x0000000506067291 */ /* 0x002fe4000f8ec0ff */
[----:B------:R-:W-:-:S04]  /*09c0*/  UIADD3 UR4, UPT, UPT, -UR4, 0x100000, URZ ;  /* 0x0010000004047890 */ /* 0x000fc8000fffe1ff */
[----:B------:R-:W-:Y:S02]  /*09d0*/  USHF.L.U32 UR5, UR4, 0xb, URZ ;  /* 0x0000000b04057899 */ /* 0x000fe400080006ff */
[----:B------:R-:W-:Y:S01]  /*09e0*/  USHF.L.U32 UR4, UR4, 0x1, URZ ;  /* 0x0000000104047899 */ /* 0x000fe200080006ff */
[----:B------:R-:W1:Y:S03]  /*09f0*/  FENCE.VIEW.ASYNC.S ;  /* 0x00000000000073c6 */ /* 0x000e660000000000 */
[----:B-1----:R2:W1:Y:S08]  /*0a00*/  SYNCS.EXCH.64 URZ, [UR6+0x60], UR8 ;  /* 0x0000600806ff75b2 */ /* 0x0024700008000100 */
[----:B------:R2:W1:Y:S01]  /*0a10*/  SYNCS.EXCH.64 URZ, [UR6+0x70], UR4 ;  /* 0x0000700406ff75b2 */ /* 0x0004620008000100 */
[----:B------:R2:W1:Y:S01]  /*0a20*/  SYNCS.EXCH.64 URZ, [UR6+0x68], UR8 ;  /* 0x0000680806ff75b2 */ /* 0x0004620008000100 */
[----:B------:R2:W1:Y:S02]  /*0a30*/  SYNCS.EXCH.64 URZ, [UR6+0x78], UR4 ;  /* 0x0000780406ff75b2 */ /* 0x0004640008000100 */
[----:B--2---:R-:W-:Y:S01]  /*0a40*/  NOP ;  /* 0x0000000000007918 */ /* 0x004fe20000000000 */
.L_x_12:
        /* <DEDUP_REMOVED lines=20> */
[----:B------:R2:W1:Y:S01]  /*0b90*/  SYNCS.EXCH.64 URZ, [UR4+0xa8], UR6 ;  /* 0x0000a80604ff75b2 */ /* 0x0004620008000100 */
[----:B------:R2:W1:Y:S01]  /*0ba0*/  SYNCS.EXCH.64 URZ, [UR4+0x90], UR8 ;  /* 0x0000900804ff75b2 */ /* 0x0004620008000100 */
[----:B------:R2:W1:Y:S01]  /*0bb0*/  SYNCS.EXCH.64 URZ, [UR4+0xb0], UR6 ;  /* 0x0000b00604ff75b2 */ /* 0x0004620008000100 */
[----:B------:R2:W1:Y:S01]  /*0bc0*/  SYNCS.EXCH.64 URZ, [UR4+0x98], UR8 ;  /* 0x0000980804ff75b2 */ /* 0x0004620008000100 */
[----:B------:R2:W1:Y:S02]  /*0bd0*/  SYNCS.EXCH.64 URZ, [UR4+0xb8], UR6 ;  /* 0x0000b80604ff75b2 */ /* 0x0004640008000100 */
[----:B--2---:R-:W-:Y:S01]  /*0be0*/  NOP ;  /* 0x0000000000007918 */ /* 0x004fe20000000000 */
.L_x_13:
[----:B------:R-:W2:Y:S01]  /*0bf0*/  SHFL.IDX PT, R2, R159, RZ, 0x1f ;  /* 0x00001fff9f027589 */ /* 0x000ea200000e0000 */
[----:B------:R-:W1:Y:S01]  /*0c00*/  S2UR UR45, SR_CgaCtaId ;  /* 0x00000000002d79c3 */ /* 0x000e620000008800 */
[----:B------:R-:W-:Y:S01]  /*0c10*/  NOP ;  /* 0x0000000000007918 */ /* 0x000fe20000000000 */
[----:B--2---:R-:W-:-:S13]  /*0c20*/  ISETP.NE.AND P0, PT, R2, 0x3, PT ;  /* 0x000000030200780c */ /* 0x004fda0003f05270 */
[----:B-1----:R-:W-:Y:S05]  /*0c30*/  @P0 BRA `(.L_x_14) ;  /* 0x0000000000340947 */ /* 0x002fea0003800000 */
[----:B------:R-:W-:Y:S01]  /*0c40*/  UMOV UR4, 0x400 ;  /* 0x0000040000047882 */ /* 0x000fe20000000000 */
[----:B------:R-:W-:Y:S01]  /*0c50*/  UMOV UR6, 0x20 ;  /* 0x0000002000067882 */ /* 0x000fe20000000000 */
[----:B------:R-:W-:Y:S02]  /*0c60*/  ULEA UR4, UR45, UR4, 0x18 ;  /* 0x000000042d047291 */ /* 0x000fe4000f8ec0ff */
[----:B------:R-:W-:-:S04]  /*0c70*/  UIADD3 UR6, UPT, UPT, -UR6, 0x100000, URZ ;  /* 0x0010000006067890 */ /* 0x000fc8000fffe1ff */
[----:B------:R-:W-:Y:S02]  /*0c80*/  USHF.L.U32 UR7, UR6, 0xb, URZ ;  /* 0x0000000b06077899 */ /* 0x000fe400080006ff */
[----:B------:R-:W-:Y:S01]  /*0c90*/  USHF.L.U32 UR6, UR6, 0x1, URZ ;  /* 0x0000000106067899 */ /* 0x000fe200080006ff */
[----:B------:R-:W-:Y:S01]  /*0ca0*/  ELECT P0, URZ, PT ;  /* 0x0000000000ff782f */ /* 0x000fe20003800000 */
[----:B------:R-:W1:Y:S10]  /*0cb0*/  FENCE.VIEW.ASYNC.S ;  /* 0x00000000000073c6 */ /* 0x000e740000000000 */
[----:B-1----:R1:W2:Y:S01]  /*0cc0*/  SYNCS.EXCH.64 URZ, [UR4+0xc0], UR6 ;  /* 0x0000c00604ff75b2 */ /* 0x0022a20008000100 */
[----:B------:R1:W1:Y:S01]  /*0cd0*/  SYNCS.EXCH.64 URZ, [UR4+0xd0], UR6 ;  /* 0x0000d00604ff75b2 */ /* 0x0002620008000100 */
[----:B------:R1:W1:Y:S01]  /*0ce0*/  SYNCS.EXCH.64 URZ, [UR4+0xc8], UR6 ;  /* 0x0000c80604ff75b2 */ /* 0x0002620008000100 */
[----:B------:R1:W1:Y:S01]  /*0cf0*/  SYNCS.EXCH.64 URZ, [UR4+0xd8], UR6 ;  /* 0x0000d80604ff75b2 */ /* 0x0002620008000100 */
[----:B------:R-:W-:Y:S01]  /*0d00*/  NOP ;  /* 0x0000000000007918 */ /* 0x000fe20000000000 */
.L_x_14:
[----:B-1----:R-:W1:Y:S01]  /*0d10*/  LDCU UR4, c[0x0][0x36c] ;  /* 0x00006d80ff0477ac */ /* 0x002e620008000800 */
[----:B------:R-:W-:Y:S01]  /*0d20*/  ISETP.NE.OR P3, PT, R0, 0x2, !P3 ;  /* 0x000000020000780c */ /* 0x000fe20005f65670 */
[----:B------:R-:W-:Y:S01]  /*0d30*/  NOP ;  /* 0x0000000000007918 */ /* 0x000fe20000000000 */
[----:B------:R-:W-:Y:S01]  /*0d40*/  LOP3.LUT R0, R170, 0x1f, RZ, 0xc0, !PT ;  /* 0x0000001faa007812 */ /* 0x000fe200078ec0ff */
[----:B------:R-:W-:Y:S02]  /*0d50*/  UISETP.NE.AND UP4, UPT, UR17, URZ, UPT ;  /* 0x000000ff1100728c */ /* 0x000fe4000bf85270 */
[----:B-1----:R-:W-:-:S09]  /*0d60*/  UISETP.EQ.U32.AND UP5, UPT, UR4, 0x1, UPT ;  /* 0x000000010400788c */ /* 0x002fd2000bfa2070 */
[----:B------:R-:W-:Y:S05]  /*0d70*/  BRA.U !UP5, `(.L_x_15) ;  /* 0x000000010d087547 */ /* 0x000fea000b800000 */
[----:B--234-:R-:W-:Y:S01]  /*0d80*/  UCGABAR_ARV ;  /* 0x00000000000079c7 */ /* 0x01cfe20008000000 */
[----:B------:R-:W-:Y:S05]  /*0d90*/  BRA `(.L_x_16) ;  /* 0x0000000000047947 */ /* 0x000fea0003800000 */
.L_x_15:
[----:B--234-:R-:W-:Y:S01]  /*0da0*/  NOP ;  /* 0x0000000000007918 */ /* 0x01cfe20000000000 */
.L_x_16:
[----:B------:R-:W1:Y:S01]  /*0db0*/  S2UR UR7, SR_CTAID.X ;  /* 0x00000000000779c3 */ /* 0x000e620000002500 */
[----:B------:R-:W-:-:S05]  /*0dc0*/  CS2R.32 R160, SR_CgaSize ;  /* 0x0000000000a07805 */ /* 0x000fca0000008a00 */
[----:B------:R-:W-:-:S05]  /*0dd0*/  IMAD R160, R160, -0xa0, RZ ;  /* 0xffffff60a0a07824 */ /* 0x000fca00078e02ff */
[----:B------:R-:W-:-:S14]  /*0de0*/  R2UR UR5, R160 ;  /* 0x00000000a00572ca */ /* 0x000fdc00000e0000 */
[----:B------:R-:W2:Y:S01]  /*0df0*/  LDCU UR5, c[0x0][UR5+0x2b0] ;  /* 0x00005600050577ac */ /* 0x000ea20008000800 */
[----:B------:R-:W-:-:S05]  /*0e00*/  CS2R.32 R160, SR_CgaSize ;  /* 0x0000000000a07805 */ /* 0x000fca0000008a00 */
[----:B------:R-:W-:-:S05]  /*0e10*/  IMAD R160, R160, -0xa0, RZ ;  /* 0xffffff60a0a07824 */ /* 0x000fca00078e02ff */
[----:B------:R-:W-:-:S14]  /*0e20*/  R2UR UR4, R160 ;  /* 0x00000000a00472ca */ /* 0x000fdc00000e0000 */
[----:B------:R-:W3:Y:S01]  /*0e30*/  LDCU UR4, c[0x0][UR4+0x2b4] ;  /* 0x00005680040477ac */ /* 0x000ee20008000800 */
[----:B------:R-:W4:Y:S01]  /*0e40*/  S2UR UR8, SR_CTAID.Y ;  /* 0x00000000000879c3 */ /* 0x000f220000002600 */
[----:B------:R-:W-:-:S05]  /*0e50*/  CS2R.32 R160, SR_CgaSize ;  /* 0x0000000000a07805 */ /* 0x000fca0000008a00 */
[----:B------:R-:W-:-:S05]  /*0e60*/  IMAD R160, R160, -0xa0, RZ ;  /* 0xffffff60a0a07824 */ /* 0x000fca00078e02ff */
[----:B------:R-:W-:-:S14]  /*0e70*/  R2UR UR9, R160 ;  /* 0x00000000a00972ca */ /* 0x000fdc00000e0000 */
[----:B------:R-:W3:Y:S01]  /*0e80*/  LDCU UR9, c[0x0][UR9+0x2a0] ;  /* 0x00005400090977ac */ /* 0x000ee20008000800 */
[----:B------:R-:W3:Y:S01]  /*0e90*/  LDCU UR21, c[0x0][0xb24] ;  /* 0x00016480ff1577ac */ /* 0x000ee20008000800 */
[----:B------:R-:W1:Y:S01]  /*0ea0*/  S2UR UR36, SR_CTAID.Z ;  /* 0x00000000002479c3 */ /* 0x000e620000002700 */
[----:B------:R-:W-:-:S05]  /*0eb0*/  CS2R.32 R160, SR_CgaSize ;  /* 0x0000000000a07805 */ /* 0x000fca0000008a00 */
[----:B------:R-:W-:-:S05]  /*0ec0*/  IMAD R160, R160, -0xa0, RZ ;  /* 0xffffff60a0a07824 */ /* 0x000fca00078e02ff */
[----:B------:R-:W-:-:S14]  /*0ed0*/  R2UR UR63, R160 ;  /* 0x00000000a03f72ca */ /* 0x000fdc00000e0000 */
[----:B------:R-:W3:Y:S01]  /*0ee0*/  LDCU UR63, c[0x0][UR63+0x2a4] ;  /* 0x000054803f3f77ac */ /* 0x000ee20008000800 */
[----:B------:R-:W3:Y:S01]  /*0ef0*/  LDCU UR42, c[0x0][0xb24] ;  /* 0x00016480ff2a77ac */ /* 0x000ee20008000800 */
[----:B-1----:R-:W-:Y:S01]  /*0f00*/  I2FP.F32.U32 R3, UR7 ;  /* 0x0000000700037c45 */ /* 0x002fe20008201000 */
[----:B------:R-:W1:Y:S04]  /*0f10*/  LDCU UR28, c[0x0][0xb30] ;  /* 0x00016600ff1c77ac */ /* 0x000e680008000800 */
[----:B--2---:R-:W-:Y:S01]  /*0f20*/  FMUL R3, R3, UR5 ;  /* 0x0000000503037c20 */ /* 0x004fe20008400000 */
[----:B------:R-:W-:Y:S01]  /*0f30*/  USHF.L.U32 UR26, UR45, 0xb, URZ ;  /* 0x0000000b2d1a7899 */ /* 0x000fe200080006ff */
[----:B----4-:R-:W-:Y:S01]  /*0f40*/  I2FP.F32.U32 R2, UR8 ;  /* 0x0000000800027c45 */ /* 0x010fe20008201000 */
[----:B---3--:R-:W-:-:S03]  /*0f50*/  UISETP.GE.AND UP2, UPT, UR21, 0x1, UPT ;  /* 0x000000011500788c */ /* 0x008fc6000bf46270 */
[----:B------:R-:W2:Y:S01]  /*0f60*/  F2I.U32.TRUNC.NTZ R3, R3 ;  /* 0x0000000300037305 */ /* 0x000ea2000020f000 */
[----:B------:R-:W-:Y:S01]  /*0f70*/  UMOV UR16, UR7 ;  /* 0x0000000700107c82 */ /* 0x000fe20008000000 */
[----:B------:R-:W-:Y:S01]  /*0f80*/  FMUL R2, R2, UR4 ;  /* 0x0000000402027c20 */ /* 0x000fe20008400000 */
[----:B------:R-:W-:-:S05]  /*0f90*/  UMOV UR20, UR8 ;  /* 0x0000000800147c82 */ /* 0x000fca0008000000 */
[----:B------:R-:W3:Y:S01]  /*0fa0*/  F2I.U32.TRUNC.NTZ R2, R2 ;  /* 0x0000000200027305 */ /* 0x000ee2000020f000 */
[----:B--2---:R-:W-:Y:S02]  /*0fb0*/  R2UR UR4, R3 ;  /* 0x00000000030472ca */ /* 0x004fe400000e0000 */
[----:B---3--:R-:W-:Y:S02]  /*0fc0*/  R2UR UR6, R2 ;  /* 0x00000000020672ca */ /* 0x008fe400000e0000 */
[----:B------:R-:W-:-:S09]  /*0fd0*/  PRMT R2, RZ, 0x7610, R2 ;  /* 0x00007610ff027816 */ /* 0x000fd20000000002 */
[----:B------:R-:W-:-:S04]  /*0fe0*/  UIADD3 UR5, UPT, UPT, -UR4, URZ, URZ ;  /* 0x000000ff04057290 */ /* 0x000fc8000fffe1ff */
[----:B------:R-:W-:Y:S02]  /*0ff0*/  UIMAD UR5, UR9, UR5, UR7 ;  /* 0x00000005090572a4 */ /* 0x000fe4000f8e0207 */
[----:B------:R-:W-:-:S04]  /*1000*/  UIADD3 UR4, UPT, UPT, -UR6, URZ, URZ ;  /* 0x000000ff06047290 */ /* 0x000fc8000fffe1ff */
[----:B------:R-:W-:Y:S01]  /*1010*/  IMAD.U32 R160, RZ, RZ, UR5 ;  /* 0x00000005ffa07e24 */ /* 0x000fe2000f8e00ff */
[----:B------:R-:W-:Y:S01]  /*1020*/  UIMAD UR63, UR63, UR4, UR8 ;  /* 0x000000043f3f72a4 */ /* 0x000fe2000f8e0208 */
[----:B-1----:R-:W-:Y:S11]  /*1030*/  BRA.U UP4, `(.L_x_17) ;  /* 0x0000000104287547 */ /* 0x002ff6000b800000 */
[----:B------:R-:W-:Y:S01]  /*1040*/  R2UR UR4, R160 ;  /* 0x00000000a00472ca */ /* 0x000fe200000e0000 */
[----:B------:R-:W-:Y:S02]  /*1050*/  UISETP.NE.AND UP0, UPT, UR63, URZ, UPT ;  /* 0x000000ff3f00728c */ /* 0x000fe4000bf05270 */
[----:B------:R-:W-:-:S10]  /*1060*/  UISETP.NE.AND UP1, UPT, UR63, 0x1, UPT ;  /* 0x000000013f00788c */ /* 0x000fd4000bf25270 */
[----:B------:R-:W-:-:S04]  /*1070*/  UISETP.EQ.OR UP0, UPT, UR4, URZ, !UP0 ;  /* 0x000000ff0400728c */ /* 0x000fc8000c702670 */
[----:B------:R-:W-:Y:S02]  /*1080*/  USEL UR5, URZ, 0x1, !UP0 ;  /* 0x00000001ff057887 */ /* 0x000fe4000c000000 */
[----:B------:R-:W-:Y:S02]  /*1090*/  UISETP.NE.AND UP0, UPT, UR4, URZ, UPT ;  /* 0x000000ff0400728c */ /* 0x000fe4000bf05270 */
[----:B------:R-:W-:-:S04]  /*10a0*/  USEL UR4, URZ, 0x2, UP1 ;  /* 0x00000002ff047887 */ /* 0x000fc80008800000 */
[----:B------:R-:W-:-:S04]  /*10b0*/  USEL UR4, UR4, 0x2, UP0 ;  /* 0x0000000204047887 */ /* 0x000fc80008000000 */
[----:B------:R-:W-:-:S06]  /*10c0*/  UIADD3 UR4, UPT, UPT, UR5, UR4, URZ ;  /* 0x0000000405047290 */ /* 0x000fcc000fffe0ff */
[----:B------:R-:W-:Y:S02]  /*10d0*/  MOV R2, UR4 ;  /* 0x0000000400027c02 */ /* 0x000fe40008000f00 */
.L_x_17:
[----:B------:R-:W-:Y:S05]  /*10e0*/  BRA.U !UP2, `(.L_x_18) ;  /* 0x000000010ad47547 */ /* 0x000fea000b800000 */
[----:B------:R-:W1:Y:S01]  /*10f0*/  LDCU.128 UR12, c[0x0][0xb10] ;  /* 0x00016200ff0c77ac */ /* 0x000e620008000c00 */
[----:B------:R-:W2:Y:S01]  /*1100*/  LDCU UR6, c[0x0][0x370] ;  /* 0x00006e00ff0677ac */ /* 0x000ea20008000800 */
[----:B------:R-:W3:Y:S01]  /*1110*/  LDCU UR5, c[0x0][0x374] ;  /* 0x00006e80ff0577ac */ /* 0x000ee20008000800 */
[----:B------:R-:W4:Y:S01]  /*1120*/  LDCU UR27, c[0x0][0xb0c] ;  /* 0x00016180ff1b77ac */ /* 0x000f220008000800 */
[----:B------:R-:W4:Y:S01]  /*1130*/  LDCU UR4, c[0x0][0xb20] ;  /* 0x00016400ff0477ac */ /* 0x000f220008000800 */
[----:B------:R-:W4:Y:S01]  /*1140*/  LDCU.64 UR8, c[0x0][0xb28] ;  /* 0x00016500ff0877ac */ /* 0x000f220008000a00 */
[----:B-1----:R-:W-:Y:S02]  /*1150*/  UISETP.NE.AND UP0, UPT, UR14, 0x1, UPT ;  /* 0x000000010e00788c */ /* 0x002fe4000bf05270 */
[----:B---3--:R-:W-:Y:S02]  /*1160*/  UIMAD.WIDE.U32 UR10, UR5, UR15, URZ ;  /* 0x0000000f050a72a5 */ /* 0x008fe4000f8e00ff */
[----:B--2---:R-:W-:-:S02]  /*1170*/  UIMAD.WIDE.U32 UR22, UR6, UR12, URZ ;  /* 0x0000000c061672a5 */ /* 0x004fc4000f8e00ff */
[----:B----4-:R-:W-:Y:S02]  /*1180*/  UISETP.NE.AND UP1, UPT, UR27, 0x1, UPT ;  /* 0x000000011b00788c */ /* 0x010fe4000bf25270 */
[----:B------:R-:W-:Y:S01]  /*1190*/  UISETP.NE.AND UP2, UPT, UR21, 0x1, UPT ;  /* 0x000000011500788c */ /* 0x000fe2000bf45270 */
[----:B------:R-:W-:Y:S02]  /*11a0*/  UMOV UR10, UR11 ;  /* 0x0000000b000a7c82 */ /* 0x000fe40008000000 */
[----:B------:R-:W-:Y:S01]  /*11b0*/  UMOV UR22, UR23 ;  /* 0x0000001700167c82 */ /* 0x000fe20008000000 */
[----:B------:R-:W-:Y:S02]  /*11c0*/  @UP0 USHF.R.U32.HI UR5, URZ, UR4, UR10 ;  /* 0x00000004ff050299 */ /* 0x000fe4000801160a */
[----:B------:R-:W-:Y:S02]  /*11d0*/  UIMAD.WIDE.U32 UR24, UR20, UR15, URZ ;  /* 0x0000000f141872a5 */ /* 0x000fe4000f8e00ff */
[----:B------:R-:W-:-:S02]  /*11e0*/  UIMAD.WIDE.U32 UR10, UR5, UR8, URZ ;  /* 0x00000008050a72a5 */ /* 0x000fc4000f8e00ff */
[----:B------:R-:W-:Y:S02]  /*11f0*/  @UP1 USHF.R.U32.HI UR6, URZ, UR13, UR22 ;  /* 0x0000000dff061299 */ /* 0x000fe40008011616 */
[----:B------:R-:W-:Y:S02]  /*1200*/  UIMAD.WIDE.U32 UR18, UR16, UR12, URZ ;  /* 0x0000000c101272a5 */ /* 0x000fe4000f8e00ff */
[----:B------:R-:W-:Y:S01]  /*1210*/  UIMAD.WIDE.U32 UR22, UR6, UR8, URZ ;  /* 0x00000008061672a5 */ /* 0x000fe2000f8e00ff */
[----:B------:R-:W-:Y:S01]  /*1220*/  UMOV UR24, UR25 ;  /* 0x0000001900187c82 */ /* 0x000fe20008000000 */
[----:B------:R-:W-:Y:S01]  /*1230*/  UMOV UR10, UR11 ;  /* 0x0000000b000a7c82 */ /* 0x000fe20008000000 */
[----:B------:R-:W-:Y:S02]  /*1240*/  USHF.R.U32.HI UR24, URZ, UR4, UR24 ;  /* 0x00000004ff187299 */ /* 0x000fe40008011618 */
[----:B------:R-:W-:Y:S02]  /*1250*/  @UP2 USHF.R.U32.HI UR5, URZ, UR9, UR10 ;  /* 0x00000009ff052299 */ /* 0x000fe4000801160a */
[----:B------:R-:W-:Y:S01]  /*1260*/  UMOV UR7, UR23 ;  /* 0x0000001700077c82 */ /* 0x000fe20008000000 */
[----:B------:R-:W-:Y:S01]  /*1270*/  UMOV UR18, UR19 ;  /* 0x0000001300127c82 */ /* 0x000fe20008000000 */
[----:B------:R-:W-:-:S02]  /*1280*/  @UP2 USHF.R.U32.HI UR6, URZ, UR9, UR7 ;  /* 0x00000009ff062299 */ /* 0x000fc40008011607 */
[----:B------:R-:W-:Y:S02]  /*1290*/  USHF.R.U32.HI UR13, URZ, UR13, UR18 ;  /* 0x0000000dff0d7299 */ /* 0x000fe40008011612 */
[----:B------:R-:W-:Y:S02]  /*12a0*/  USEL UR4, UR20, UR24, !UP0 ;  /* 0x0000001814047287 */ /* 0x000fe4000c000000 */
[----:B------:R-:W-:Y:S02]  /*12b0*/  UIMAD UR7, UR5, UR21, URZ ;  /* 0x00000015050772a4 */ /* 0x000fe4000f8e02ff */
[----:B------:R-:W-:Y:S02]  /*12c0*/  USEL UR5, UR16, UR13, !UP1 ;  /* 0x0000000d10057287 */ /* 0x000fe4000c800000 */
[----:B------:R-:W-:Y:S02]  /*12d0*/  UIMAD UR12, UR6, UR21, URZ ;  /* 0x00000015060c72a4 */ /* 0x000fe4000f8e02ff */
[----:B------:R-:W-:-:S02]  /*12e0*/  UISETP.GE.AND UP0, UPT, UR4, UR7, UPT ;  /* 0x000000070400728c */ /* 0x000fc4000bf06270 */
[----:B------:R-:W-:Y:S02]  /*12f0*/  UIMAD.WIDE.U32 UR10, UR4, UR8, URZ ;  /* 0x00000008040a72a5 */ /* 0x000fe4000f8e00ff */
[----:B------:R-:W-:Y:S02]  /*1300*/  UISETP.GE.OR UP0, UPT, UR5, UR12, UP0 ;  /* 0x0000000c0500728c */ /* 0x000fe40008706670 */
[----:B------:R-:W-:Y:S02]  /*1310*/  UIMAD.WIDE.U32 UR12, UR5, UR8, URZ ;  /* 0x00000008050c72a5 */ /* 0x000fe4000f8e00ff */
[----:B------:R-:W-:Y:S01]  /*1320*/  UIADD3 UR10, UPT, UPT, -UR4, URZ, URZ ;  /* 0x000000ff040a7290 */ /* 0x000fe2000fffe1ff */
[----:B------:R-:W-:Y:S01]  /*1330*/  UMOV UR8, UR11 ;  /* 0x0000000b00087c82 */ /* 0x000fe20008000000 */
[----:B------:R-:W-:Y:S02]  /*1340*/  UIADD3 UR11, UPT, UPT, -UR5, URZ, URZ ;  /* 0x000000ff050b7290 */ /* 0x000fe4000fffe1ff */
[----:B------:R-:W-:-:S03]  /*1350*/  USHF.R.U32.HI UR8, URZ, UR9, UR8 ;  /* 0x00000009ff087299 */ /* 0x000fc60008011608 */
[----:B------:R-:W-:Y:S01]  /*1360*/  @!UP0 UMOV UR7, UR13 ;  /* 0x0000000d00078c82 */ /* 0x000fe20008000000 */
[----:B------:R-:W-:Y:S02]  /*1370*/  UIMAD UR20, UR14, UR10, UR20 ;  /* 0x0000000a0e1472a4 */ /* 0x000fe4000f8e0214 */
[----:B------:R-:W-:Y:S02]  /*1380*/  USEL UR8, UR4, UR8, !UP2 ;  /* 0x0000000804087287 */ /* 0x000fe4000d000000 */
[----:B------:R-:W-:Y:S02]  /*1390*/  @!UP0 USHF.R.U32.HI UR7, URZ, UR9, UR7 ;  /* 0x00000009ff078299 */ /* 0x000fe40008011607 */
[----:B------:R-:W-:Y:S02]  /*13a0*/  UIADD3 UR9, UPT, UPT, -UR8, URZ, URZ ;  /* 0x000000ff08097290 */ /* 0x000fe4000fffe1ff */
[----:B------:R-:W-:Y:S02]  /*13b0*/  @!UP0 USEL UR7, UR5, UR7, !UP2 ;  /* 0x0000000705078287 */ /* 0x000fe4000d000000 */
[----:B------:R-:W-:-:S02]  /*13c0*/  UIMAD UR9, UR21, UR9, UR4 ;  /* 0x00000009150972a4 */ /* 0x000fc4000f8e0204 */
[----:B------:R-:W-:Y:S02]  /*13d0*/  @!UP0 UIADD3 UR8, UPT, UPT, UR8, -UR7, URZ ;  /* 0x8000000708088290 */ /* 0x000fe4000fffe0ff */
[----:B------:R-:W-:Y:S02]  /*13e0*/  @!UP0 UIMAD UR6, UR9, UR6, UR7 ;  /* 0x00000006090682a4 */ /* 0x000fe4000f8e0207 */
[----:B------:R-:W-:Y:S02]  /*13f0*/  @!UP0 UIMAD UR4, UR8, UR21, UR5 ;  /* 0x00000015080482a4 */ /* 0x000fe4000f8e0205 */
[----:B------:R-:W-:Y:S02]  /*1400*/  UIMAD UR16, UR27, UR11, UR16 ;  /* 0x0000000b1b1072a4 */ /* 0x000fe4000f8e0210 */
[----:B------:R-:W-:Y:S01]  /*1410*/  UIMAD UR20, UR4, UR14, UR20 ;  /* 0x0000000e041472a4 */ /* 0x000fe2000f8e0214 */
[----:B------:R-:W-:Y:S02]  /*1420*/  @!UP0 UMOV UR5, UR6 ;  /* 0x0000000600058c82 */ /* 0x000fe40008000000 */
[----:B------:R-:W-:-:S12]  /*1430*/  UIMAD UR16, UR5, UR27, UR16 ;  /* 0x0000001b051072a4 */ /* 0x000fd8000f8e0210 */
.L_x_18:
[----:B------:R-:W-:Y:S02]  /*1440*/  UISETP.NE.AND UP1, UPT, UR28, 0x1, UPT ;  /* 0x000000011c00788c */ /* 0x000fe4000bf25270 */
[----:B------:R-:W-:Y:S02]  /*1450*/  UISETP.NE.AND UP0, UPT, UR17, 0x2, UPT ;  /* 0x000000021100788c */ /* 0x000fe4000bf05270 */
[----:B------:R-:W-:-:S05]  /*1460*/  ULOP3.LUT UR21, UR26, 0x800, URZ, 0xc0, !UPT ;  /* 0x000008001a157892 */ /* 0x000fca000f8ec0ff */
[----:B------:R-:W-:Y:S07]  /*1470*/  BRA.U UP1, `(.L_x_19) ;  /* 0x0000000101447547 */ /* 0x000fee000b800000 */
[----:B------:R-:W1:Y:S01]  /*1480*/  LDCU.128 UR8, c[0x0][0xb10] ;  /* 0x00016200ff0877ac */ /* 0x000e620008000c00 */
[----:B------:R-:W2:Y:S01]  /*1490*/  LDCU UR12, c[0x0][0xb0c] ;  /* 0x00016180ff0c77ac */ /* 0x000ea20008000800 */
[----:B------:R-:W3:Y:S01]  /*14a0*/  LDCU UR13, c[0x0][0xb20] ;  /* 0x00016400ff0d77ac */ /* 0x000ee20008000800 */
[----:B-1----:R-:W-:Y:S02]  /*14b0*/  UIMAD.WIDE.U32 UR6, UR16, UR8, URZ ;  /* 0x00000008100672a5 */ /* 0x002fe4000f8e00ff */
[----:B------:R-:W-:Y:S02]  /*14c0*/  UIMAD.WIDE.U32 UR4, UR20, UR11, URZ ;  /* 0x0000000b140472a5 */ /* 0x000fe4000f8e00ff */
[----:B--2---:R-:W-:Y:S02]  /*14d0*/  UISETP.NE.AND UP2, UPT, UR12, 0x1, UPT ;  /* 0x000000010c00788c */ /* 0x004fe4000bf45270 */
[----:B------:R-:W-:Y:S01]  /*14e0*/  UISETP.NE.AND UP1, UPT, UR10, 0x1, UPT ;  /* 0x000000010a00788c */ /* 0x000fe2000bf25270 */
[----:B------:R-:W-:-:S02]  /*14f0*/  UMOV UR6, UR7 ;  /* 0x0000000700067c82 */ /* 0x000fc40008000000 */
[----:B------:R-:W-:Y:S01]  /*1500*/  UMOV UR4, UR5 ;  /* 0x0000000500047c82 */ /* 0x000fe20008000000 */
[----:B------:R-:W-:Y:S02]  /*1510*/  USHF.R.U32.HI UR6, URZ, UR9, UR6 ;  /* 0x00000009ff067299 */ /* 0x000fe40008011606 */
[----:B---3--:R-:W-:Y:S02]  /*1520*/  USHF.R.U32.HI UR4, URZ, UR13, UR4 ;  /* 0x0000000dff047299 */ /* 0x008fe40008011604 */
[----:B------:R-:W-:Y:S02]  /*1530*/  USEL UR5, UR16, UR6, !UP2 ;  /* 0x0000000610057287 */ /* 0x000fe4000d000000 */
[----:B------:R-:W-:-:S04]  /*1540*/  USEL UR4, UR20, UR4, !UP1 ;  /* 0x0000000414047287 */ /* 0x000fc8000c800000 */
[----:B------:R-:W-:Y:S02]  /*1550*/  UIADD3 UR6, UPT, UPT, UR5, -UR4, URZ ;  /* 0x8000000405067290 */ /* 0x000fe4000fffe0ff */
[----:B------:R-:W-:Y:S02]  /*1560*/  UIADD3 UR4, UPT, UPT, -UR5, UR4, URZ ;  /* 0x0000000405047290 */ /* 0x000fe4000fffe1ff */
[----:B------:R-:W-:Y:S02]  /*1570*/  UIMAD UR20, UR6, UR10, UR20 ;  /* 0x0000000a061472a4 */ /* 0x000fe4000f8e0214 */
[----:B------:R-:W-:-:S12]  /*1580*/  UIMAD UR16, UR4, UR12, UR16 ;  /* 0x0000000c041072a4 */ /* 0x000fd8000f8e0210 */
.L_x_19:
[----:B------:R-:W-:Y:S05]  /*1590*/  BRA.U !UP5, `(.L_x_20) ;  /* 0x000000010d0c7547 */ /* 0x000fea000b800000 */
[----:B------:R-:W-:Y:S01]  /*15a0*/  UCGABAR_WAIT ;  /* 0x0000000000007dc7 */ /* 0x000fe20008000000 */
[----:B------:R-:W-:Y:S01]  /*15b0*/  CCTL.IVALL ;  /* 0x00000000ff00798f */ /* 0x000fe20002000000 */
[----:B------:R-:W-:Y:S05]  /*15c0*/  BRA `(.L_x_21) ;  /* 0x0000000000047947 */ /* 0x000fea0003800000 */
.L_x_20:
[----:B------:R-:W-:Y:S06]  /*15d0*/  BAR.SYNC.DEFER_BLOCKING 0x0 ;  /* 0x0000000000007b1d */ /* 0x000fec0000010000 */
.L_x_21:
[----:B------:R-:W-:Y:S05]  /*15e0*/  BRA.U UP0, `(.L_x_22) ;  /* 0x00000011009c7547 */ /* 0x000fea000b800000 */
[----:B------:R-:W1:Y:S01]  /*15f0*/  LDCU UR6, c[0x0][0x38c] ;  /* 0x00007180ff0677ac */ /* 0x000e620008000800 */
[----:B------:R-:W-:Y:S01]  /*1600*/  PLOP3.LUT P1, PT, PT, PT, UP3, 0x80, 0x8 ;  /* 0x000000000008781c */ /* 0x000fe20003f2f038 */
[----:B------:R-:W-:Y:S01]  /*1610*/  IMAD.MOV.U32 R12, RZ, RZ, 0x1 ;  /* 0x00000001ff0c7424 */ /* 0x000fe200078e00ff */
[----:B------:R-:W-:Y:S01]  /*1620*/  ISETP.EQ.OR P2, PT, R0, RZ, P3 ;  /* 0x000000ff0000720c */ /* 0x000fe20001f42670 */
[----:B------:R-:W-:Y:S01]  /*1630*/  UISETP.NE.AND UP1, UPT, UR17, URZ, UPT ;  /* 0x000000ff1100728c */ /* 0x000fe2000bf25270 */
[----:B------:R-:W-:Y:S02]  /*1640*/  PLOP3.LUT P1, PT, P1, PT, PT, 0x8, 0x80 ;  /* 0x000000000080781c */ /* 0x000fe40000f2e170 */
[----:B------:R-:W-:Y:S01]  /*1650*/  CS2R R10, SRZ ;  /* 0x00000000000a7805 */ /* 0x000fe2000001ff00 */
[----:B------:R-:W-:Y:S01]  /*1660*/  IMAD.MOV.U32 R9, RZ, RZ, RZ ;  /* 0x000000ffff097224 */ /* 0x000fe200078e00ff */
[----:B------:R-:W2:Y:S01]  /*1670*/  LDCU UR39, c[0x0][0x370] ;  /* 0x00006e00ff2777ac */ /* 0x000ea20008000800 */
[----:B------:R-:W-:Y:S01]  /*1680*/  IMAD.MOV.U32 R8, RZ, RZ, 0x1 ;  /* 0x00000001ff087424 */ /* 0x000fe200078e00ff */
[----:B------:R-:W3:Y:S01]  /*1690*/  LDCU.64 UR28, c[0x0][0x348] ;  /* 0x00006900ff1c77ac */ /* 0x000ee20008000a00 */
[----:B------:R-:W-:-:S02]  /*16a0*/  USHF.R.U32.HI UR44, URZ, 0x5, UR21 ;  /* 0x00000005ff2c7899 */ /* 0x000fc40008011615 */
[----:B-1----:R-:W-:Y:S02]  /*16b0*/  UIADD3 UR5, UPT, UPT, UR6, 0x1f, URZ ;  /* 0x0000001f06057890 */ /* 0x002fe4000fffe0ff */
[----:B------:R-:W-:Y:S02]  /*16c0*/  UIADD3 UR46, UPT, UPT, UR6, 0x3e, URZ ;  /* 0x0000003e062e7890 */ /* 0x000fe4000fffe0ff */
[----:B------:R-:W-:Y:S01]  /*16d0*/  USHF.R.S32.HI UR4, URZ, 0x1f, UR5 ;  /* 0x0000001fff047899 */ /* 0x000fe20008011405 */
[----:B------:R-:W1:Y:S03]  /*16e0*/  LDCU UR38, c[0x0][0x374] ;  /* 0x00006e80ff2677ac */ /* 0x000e660008000800 */
[----:B------:R-:W-:Y:S02]  /*16f0*/  ULEA.HI UR4, UR4, UR5, URZ, 0x5 ;  /* 0x0000000504047291 */ /* 0x000fe4000f8f28ff */
[----:B------:R-:W-:-:S02]  /*1700*/  USEL UR25, UR37, 0x2, UP1 ;  /* 0x0000000225197887 */ /* 0x000fc40008800000 */
[----:B------:R-:W-:Y:S02]  /*1710*/  USHF.R.S32.HI UR41, URZ, 0x5, UR4 ;  /* 0x00000005ff297899 */ /* 0x000fe40008011404 */
[----:B------:R-:W-:Y:S02]  /*1720*/  UIADD3 UR4, UPT, UPT, UR6, -0x1, URZ ;  /* 0xffffffff06047890 */ /* 0x000fe4000fffe0ff */
[----:B------:R-:W-:Y:S02]  /*1730*/  UISETP.LT.U32.AND UP0, UPT, UR41, 0x3, UPT ;  /* 0x000000032900788c */ /* 0x000fe4000bf01070 */
[----:B------:R-:W-:Y:S02]  /*1740*/  UISETP.GE.U32.AND UP2, UPT, UR4, -0x3f, UPT ;  /* 0xffffffc10400788c */ /* 0x000fe4000bf46070 */
[----:B------:R-:W-:Y:S01]  /*1750*/  USEL UR40, UR41, 0x3, UP0 ;  /* 0x0000000329287887 */ /* 0x000fe20008000000 */
[----:B------:R-:W-:-:S03]  /*1760*/  UMOV UR5, URZ ;  /* 0x000000ff00057c82 */ /* 0x000fc60008000000 */
[----:B------:R-:W-:Y:S02]  /*1770*/  UIADD3 UR24, UPT, UPT, UR40, -0x1, URZ ;  /* 0xffffffff28187890 */ /* 0x000fe4000fffe0ff */
[----:B------:R-:W-:-:S03]  /*1780*/  UIADD3 UR43, UPT, UPT, UR41, -UR40, URZ ;  /* 0x80000028292b7290 */ /* 0x000fc6000fffe0ff */
[----:B------:R-:W-:-:S04]  /*1790*/  @UP2 UIADD3 UR24, UPT, UPT, UR40, URZ, URZ ;  /* 0x000000ff28182290 */ /* 0x000fc8000fffe0ff */
[----:B-123--:R-:W-:-:S12]  /*17a0*/  UIADD3 UR24, UPT, UPT, UR24, 0x1, URZ ;  /* 0x0000000118187890 */ /* 0x00efd8000fffe0ff */
.L_x_42:
[----:B------:R-:W-:Y:S01]  /*17b0*/  UISETP.NE.AND UP0, UPT, UR45, URZ, UPT ;  /* 0x000000ff2d00728c */ /* 0x000fe2000bf05270 */
[----:B-1----:R-:W1:Y:S08]  /*17c0*/  S2UR UR45, SR_CgaCtaId ;  /* 0x00000000002d79c3 */ /* 0x002e700000008800 */
[----:B------:R-:W-:Y:S05]  /*17d0*/  BRA.U UP0, `(.L_x_23) ;  /* 0x0000000100347547 */ /* 0x000fea000b800000 */
[----:B------:R-:W2:Y:S01]  /*17e0*/  S2R R0, SR_CgaCtaId ;  /* 0x0000000000007919 */ /* 0x000ea20000008800 */
[----:B------:R-:W-:Y:S02]  /*17f0*/  MOV R3, 0x400 ;  /* 0x0000040000037802 */ /* 0x000fe40000000f00 */
[----:B------:R-:W-:Y:S02]  /*1800*/  SHF.L.U32 R2, R8, 0x1f, RZ ;  /* 0x0000001f08027819 */ /* 0x000fe400000006ff */
[----:B--2---:R-:W-:-:S05]  /*1810*/  LEA R0, R0, R3, 0x18 ;  /* 0x0000000300007211 */ /* 0x004fca00078ec0ff */
[----:B------:R-:W-:-:S04]  /*1820*/  IMAD R3, R9, 0x8, R0 ;  /* 0x0000000809037824 */ /* 0x000fc800078e0200 */
[----:B------:R-:W2:Y:S02]  /*1830*/  SYNCS.PHASECHK.TRANS64.TRYWAIT P0, [R3+URZ+0xd0], R2 ;  /* 0x0000d002030075a7 */ /* 0x000ea400080011ff */
[----:B--2---:R-:W-:Y:S05]  /*1840*/  @!P0 BRA `(.L_x_24) ;  /* 0x0000006c00988947 */ /* 0x004fea0003800000 */
.L_x_112:
[----:B------:R-:W-:Y:S01]  /*1850*/  VIADD R9, R9, 0x1 ;  /* 0x0000000109097836 */ /* 0x000fe20000000000 */
[----:B------:R2:W-:Y:S04]  /*1860*/  SYNCS.ARRIVE.TRANS64.A1T0 RZ, [R3+URZ+0xc0], RZ ;  /* 0x0000c0ff03ff79a7 */ /* 0x0005e800081000ff */
[----:B------:R-:W-:-:S04]  /*1870*/  ISETP.NE.AND P0, PT, R9, 0x2, PT ;  /* 0x000000020900780c */ /* 0x000fc80003f05270 */
[----:B------:R-:W-:Y:S02]  /*1880*/  SEL R9, R9, RZ, P0 ;  /* 0x000000ff09097207 */ /* 0x000fe40000000000 */
[----:B--2---:R-:W-:-:S04]  /*1890*/  SEL R3, RZ, 0x1, P0 ;  /* 0x00000001ff037807 */ /* 0x004fc80000000000 */
[----:B------:R-:W-:-:S07]  /*18a0*/  LOP3.LUT R8, R8, R3, RZ, 0x3c, !PT ;  /* 0x0000000308087212 */ /* 0x000fce00078e3cff */
.L_x_23:
[----:B------:R-:W-:Y:S01]  /*18b0*/  UMOV UR6, 0x400 ;  /* 0x0000040000067882 */ /* 0x000fe20000000000 */
[----:B------:R-:W-:Y:S01]  /*18c0*/  SHF.L.U32 R0, R12, 0x1f, RZ ;  /* 0x0000001f0c007819 */ /* 0x000fe200000006ff */
[----:B-1----:R-:W-:Y:S02]  /*18d0*/  ULEA UR6, UR45, UR6, 0x18 ;  /* 0x000000062d067291 */ /* 0x002fe4000f8ec0ff */
[----:B------:R-:W-:Y:S02]  /*18e0*/  UISETP.GE.U32.AND UP0, UPT, UR46, 0x3f, UPT ;  /* 0x0000003f2e00788c */ /* 0x000fe4000bf06070 */
[----:B------:R-:W-:Y:S02]  /*18f0*/  ULEA UR4, UR5, UR6, 0x3 ;  /* 0x0000000605047291 */ /* 0x000fe4000f8e18ff */
[----:B------:R-:W-:Y:S02]  /*1900*/  USHF.L.U32 UR11, UR20, 0x7, URZ ;  /* 0x00000007140b7899 */ /* 0x000fe400080006ff */
[----:B------:R-:W-:Y:S01]  /*1910*/  ULEA UR35, UR16, UR44, 0x7 ;  /* 0x0000002c10237291 */ /* 0x000fe2000f8e38ff */
[----:B------:R-:W-:-:S04]  /*1920*/  UMOV UR13, URZ ;  /* 0x000000ff000d7c82 */ /* 0x000fc80008000000 */
[----:B------:R1:W2:Y:S01]  /*1930*/  SYNCS.PHASECHK.TRANS64.TRYWAIT P0, [UR4+0x18], R0 ;  /* 0x00001800ff0075a7 */ /* 0x0002a20008001104 */
[----:B------:R-:W-:Y:S06]  /*1940*/  BRA.U !UP0, `(.L_x_25) ;  /* 0x0000000108bc7547 */ /* 0x000fec000b800000 */
[----:B------:R-:W-:Y:S01]  /*1950*/  UMOV UR7, URZ ;  /* 0x000000ff00077c82 */ /* 0x000fe20008000000 */
[----:B------:R-:W-:-:S05]  /*1960*/  UMOV UR4, UR5 ;  /* 0x0000000500047c82 */ /* 0x000fca0008000000 */
.L_x_31:
[----:B------:R-:W-:Y:S01]  /*1970*/  ULEA UR33, UR4, UR6, 0x3 ;  /* 0x0000000604217291 */ /* 0x000fe2000f8e18ff */
[----:B--2---:R-:W-:Y:S01]  /*1980*/  @!P3 MOV R2, 0x2000 ;  /* 0x000020000002b802 */ /* 0x004fe20000000f00 */
[----:B--2-4-:R-:W-:Y:S10]  /*1990*/  @P0 BRA `(.L_x_26) ;  /* 0x00000000000c0947 */ /* 0x014ff40003800000 */
[----:B------:R-:W-:-:S04]  /*19a0*/  SHF.L.U32 R3, R12, 0x1f, RZ ;  /* 0x0000001f0c037819 */ /* 0x000fc800000006ff */
[----:B------:R-:W2:Y:S02]  /*19b0*/  SYNCS.PHASECHK.TRANS64.TRYWAIT P0, [UR33+0x18], R3 ;  /* 0x00001803ff0075a7 */ /* 0x000ea40008001121 */
[----:B--2---:R-:W-:Y:S05]  /*19c0*/  @!P0 BRA `(.L_x_27) ;  /* 0x0000006c004c8947 */ /* 0x004fea0003800000 */
.L_x_26:
[----:B------:R2:W-:Y:S01]  /*19d0*/  @!P3 SYNCS.ARRIVE.TRANS64 RZ, [UR33], R2 ;  /* 0x00000002ffffb9a7 */ /* 0x0005e20008000021 */
[----:B------:R-:W-:-:S04]  /*19e0*/  ULOP3.LUT UR5, UR25, 0x2, URZ, 0xfc, !UPT ;  /* 0x0000000219057892 */ /* 0x000fc8000f8efcff */
[----:B------:R-:W-:-:S09]  /*19f0*/  UISETP.NE.AND UP0, UPT, UR5, 0x2, UPT ;  /* 0x000000020500788c */ /* 0x000fd2000bf05270 */
[----:B------:R-:W-:Y:S05]  /*1a00*/  BRA.U UP0, `(.L_x_28) ;  /* 0x0000000100047547 */ /* 0x000fea000b800000 */
[----:B------:R-:W-:Y:S05]  /*1a10*/  BPT.TRAP 0x1 ;  /* 0x000000040000795c */ /* 0x000fea0000300000 */
.L_x_28:
[----:B------:R-:W-:Y:S04]  /*1a20*/  BSSY.RECONVERGENT B0, `(.L_x_29) ;  /* 0x0000003000007945 */ /* 0x000fe80003800200 */
[----:B------:R-:W-:Y:S05]  /*1a30*/  @P2 BRA `(.L_x_30) ;  /* 0x0000000000042947 */ /* 0x000fea0003800000 */
[----:B------:R-:W-:Y:S05]  /*1a40*/  BPT.TRAP 0x1 ;  /* 0x000000040000795c */ /* 0x000fea0000300000 */
.L_x_30:
[----:B------:R-:W-:Y:S05]  /*1a50*/  BSYNC.RECONVERGENT B0 ;  /* 0x0000000000007941 */ /* 0x000fea0003800200 */
.L_x_29:
[----:B------:R-:W-:Y:S02]  /*1a60*/  UIADD3 UR5, UPT, UPT, UR4, 0x1, URZ ;  /* 0x0000000104057890 */ /* 0x000fe4000fffe0ff */
[----:B------:R-:W-:Y:S02]  /*1a70*/  UIADD3 UR16, UP1, UPT, UR28, 0x80, URZ ;  /* 0x000000801c107890 */ /* 0x000fe4000ff3e0ff */
[----:B------:R-:W-:Y:S02]  /*1a80*/  UISETP.NE.AND UP0, UPT, UR5, 0x3, UPT ;  /* 0x000000030500788c */ /* 0x000fe4000bf05270 */
[----:B------:R-:W-:Y:S02]  /*1a90*/  USHF.L.U32 UR34, UR7, 0x5, URZ ;  /* 0x0000000507227899 */ /* 0x000fe400080006ff */
[----:B------:R-:W-:Y:S02]  /*1aa0*/  USEL UR9, URZ, 0x1, UP0 ;  /* 0x00000001ff097887 */ /* 0x000fe40008000000 */
[----:B------:R-:W-:-:S02]  /*1ab0*/  USEL UR5, UR5, URZ, UP0 ;  /* 0x000000ff05057287 */ /* 0x000fc40008000000 */
[----:B------:R-:W-:Y:S02]  /*1ac0*/  UIADD3 UR14, UP0, UPT, UR28, 0x180, URZ ;  /* 0x000001801c0e7890 */ /* 0x000fe4000ff1e0ff */
[----:B------:R-:W-:Y:S01]  /*1ad0*/  ULEA UR8, UR5, UR6, 0x3 ;  /* 0x0000000605087291 */ /* 0x000fe2000f8e18ff */
[----:B------:R-:W-:Y:S01]  /*1ae0*/  LOP3.LUT R12, R12, UR9, RZ, 0x3c, !PT ;  /* 0x000000090c0c7c12 */ /* 0x000fe2000f8e3cff */
[----:B------:R-:W-:Y:S02]  /*1af0*/  UIADD3.X UR17, UPT, UPT, URZ, UR29, URZ, UP1, !UPT ;  /* 0x0000001dff117290 */ /* 0x000fe40008ffe4ff */
[----:B------:R-:W-:Y:S01]  /*1b00*/  UIADD3.X UR15, UPT, UPT, URZ, UR29, URZ, UP0, !UPT ;  /* 0x0000001dff0f7290 */ /* 0x000fe200087fe4ff */
[----:B-1----:R-:W-:Y:S01]  /*1b10*/  SHF.L.U32 R0, R12, 0x1f, RZ ;  /* 0x0000001f0c007819 */ /* 0x002fe200000006ff */
[----:B------:R-:W-:Y:S01]  /*1b20*/  UMOV UR18, 0x0 ;  /* 0x0000000000127882 */ /* 0x000fe20000000000 */
[----:B------:R-:W-:Y:S01]  /*1b30*/  UMOV UR19, 0x10000000 ;  /* 0x1000000000137882 */ /* 0x000fe20000000000 */
[----:B------:R-:W-:Y:S01]  /*1b40*/  UMOV UR12, UR36 ;  /* 0x00000024000c7c82 */ /* 0x000fe20008000000 */
[----:B------:R3:W4:Y:S01]  /*1b50*/  SYNCS.PHASECHK.TRANS64.TRYWAIT P0, [UR8+0x18], R0 ;  /* 0x00001800ff0075a7 */ /* 0x0007220008001108 */
[----:B------:R-:W-:Y:S01]  /*1b60*/  USHF.L.U32 UR8, UR4, 0xc, URZ ;  /* 0x0000000c04087899 */ /* 0x000fe200080006ff */
[----:B------:R-:W-:-:S02]  /*1b70*/  UMOV UR9, UR33 ;  /* 0x0000002100097c82 */ /* 0x000fc40008000000 */
[----:B------:R-:W-:Y:S01]  /*1b80*/  UMOV UR4, 0x30000 ;  /* 0x0003000000047882 */ /* 0x000fe20000000000 */
[----:B------:R-:W-:Y:S02]  /*1b90*/  ULOP3.LUT UR32, UR8, UR21, URZ, 0xfc, !UPT ;  /* 0x0000001508207292 */ /* 0x000fe4000f8efcff */
[----:B------:R-:W-:Y:S02]  /*1ba0*/  UIADD3 UR8, UPT, UPT, UR6, 0xb400, UR8 ;  /* 0x0000b40006087890 */ /* 0x000fe4000fffe008 */
[----:B------:R-:W-:Y:S01]  /*1bb0*/  UIADD3 UR32, UPT, UPT, UR6, 0x8400, UR32 ;  /* 0x0000840006207890 */ /* 0x000fe2000fffe020 */
[----:B------:R-:W-:Y:S01]  /*1bc0*/  UMOV UR10, UR34 ;  /* 0x00000022000a7c82 */ /* 0x000fe20008000000 */
[----:B------:R-:W-:Y:S01]  /*1bd0*/  UIADD3 UR7, UPT, UPT, UR7, 0x1, URZ ;  /* 0x0000000107077890 */ /* 0x000fe2000fffe0ff */
[----:B------:R-:W-:-:S03]  /*1be0*/  UMOV UR13, UR24 ;  /* 0x00000018000d7c82 */ /* 0x000fc60008000000 */
[----:B------:R-:W-:-:S03]  /*1bf0*/  UISETP.NE.AND UP0, UPT, UR7, UR24, UPT ;  /* 0x000000180700728c */ /* 0x000fc6000bf05270 */
[----:B------:R1:W-:Y:S01]  /*1c00*/  UTMALDG.3D.MULTICAST [UR32], [UR16], UR4, desc[UR18] ;  /* 0x00001220100073b4 */ /* 0x0003e20008011804 */
[----:B------:R3:W-:Y:S01]  /*1c10*/  UTMALDG.3D [UR8], [UR14], desc[UR18] ;  /* 0x000012080e0075b4 */ /* 0x0007e20008011000 */
[----:B-1----:R-:W-:-:S04]  /*1c20*/  UMOV UR4, UR5 ;  /* 0x0000000500047c82 */ /* 0x002fc80008000000 */
[----:B---3--:R-:W-:Y:S05]  /*1c30*/  BRA.U UP0, `(.L_x_31) ;  /* 0xfffffffd004c7547 */ /* 0x008fea000b83ffff */
.L_x_25:
[----:B------:R-:W-:Y:S01]  /*1c40*/  ULEA UR4, UR5, UR6, 0x3 ;  /* 0x0000000605047291 */ /* 0x000fe2000f8e18ff */
[----:B-1----:R-:W-:Y:S01]  /*1c50*/  SHF.L.U32 R0, R12, 0x1f, RZ ;  /* 0x0000001f0c007819 */ /* 0x002fe200000006ff */
[----:B------:R-:W-:Y:S01]  /*1c60*/  @!P1 SYNCS.ARRIVE.TRANS64.A1T0 RZ, [UR6+0x58], RZ ;  /* 0x000058ffffff99a7 */ /* 0x000fe20008100006 */
[----:B------:R-:W-:-:S06]  /*1c70*/  UISETP.GT.AND UP0, UPT, UR41, UR40, UPT ;  /* 0x000000282900728c */ /* 0x000fcc000bf04270 */
[----:B--2-4-:R1:W2:Y:S03]  /*1c80*/  SYNCS.PHASECHK.TRANS64.TRYWAIT P0, [UR4+0x18], R0 ;  /* 0x00001800ff0075a7 */ /* 0x0142a60008001104 */
[----:B------:R-:W-:Y:S05]  /*1c90*/  BRA.U !UP0, `(.L_x_32) ;  /* 0x0000000108c07547 */ /* 0x000fea000b800000 */
[----:B------:R-:W-:Y:S01]  /*1ca0*/  UIADD3 UR26, UPT, UPT, UR43, UR13, URZ ;  /* 0x0000000d2b1a7290 */ /* 0x000fe2000fffe0ff */
[----:B------:R-:W-:-:S11]  /*1cb0*/  UMOV UR4, UR5 ;  /* 0x0000000500047c82 */ /* 0x000fd60008000000 */
.L_x_38:
[----:B------:R-:W-:Y:S01]  /*1cc0*/  ULEA UR17, UR4, UR6, 0x3 ;  /* 0x0000000604117291 */ /* 0x000fe2000f8e18ff */
[----:B--2---:R-:W-:Y:S01]  /*1cd0*/  @!P3 MOV R2, 0x2000 ;  /* 0x000020000002b802 */ /* 0x004fe20000000f00 */
[----:B--2-4-:R-:W-:Y:S10]  /*1ce0*/  @P0 BRA `(.L_x_33) ;  /* 0x00000000000c0947 */ /* 0x014ff40003800000 */
[----:B------:R-:W-:-:S04]  /*1cf0*/  SHF.L.U32 R3, R12, 0x1f, RZ ;  /* 0x0000001f0c037819 */ /* 0x000fc800000006ff */
[----:B------:R-:W2:Y:S02]  /*1d00*/  SYNCS.PHASECHK.TRANS64.TRYWAIT P0, [UR17+0x18], R3 ;  /* 0x00001803ff0075a7 */ /* 0x000ea40008001111 */
[----:B--2---:R-:W-:Y:S05]  /*1d10*/  @!P0 BRA `(.L_x_34) ;  /* 0x0000006800908947 */ /* 0x004fea0003800000 */
.L_x_33:
[----:B------:R2:W-:Y:S01]  /*1d20*/  @!P3 SYNCS.ARRIVE.TRANS64 RZ, [UR17], R2 ;  /* 0x00000002ffffb9a7 */ /* 0x0005e20008000011 */
[----:B------:R-:W-:-:S04]  /*1d30*/  ULOP3.LUT UR5, UR25, 0x2, URZ, 0xfc, !UPT ;  /* 0x0000000219057892 */ /* 0x000fc8000f8efcff */
[----:B------:R-:W-:-:S09]  /*1d40*/  UISETP.NE.AND UP0, UPT, UR5, 0x2, UPT ;  /* 0x000000020500788c */ /* 0x000fd2000bf05270 */
[----:B------:R-:W-:Y:S05]  /*1d50*/  BRA.U UP0, `(.L_x_35) ;  /* 0x0000000100047547 */ /* 0x000fea000b800000 */
[----:B------:R-:W-:Y:S05]  /*1d60*/  BPT.TRAP 0x1 ;  /* 0x000000040000795c */ /* 0x000fea0000300000 */
.L_x_35:
[----:B------:R-:W-:Y:S04]  /*1d70*/  BSSY.RECONVERGENT B0, `(.L_x_36) ;  /* 0x0000003000007945 */ /* 0x000fe80003800200 */
[----:B------:R-:W-:Y:S05]  /*1d80*/  @P2 BRA `(.L_x_37) ;  /* 0x0000000000042947 */ /* 0x000fea0003800000 */
[----:B------:R-:W-:Y:S05]  /*1d90*/  BPT.TRAP 0x1 ;  /* 0x000000040000795c */ /* 0x000fea0000300000 */
.L_x_37:
[----:B------:R-:W-:Y:S05]  /*1da0*/  BSYNC.RECONVERGENT B0 ;  /* 0x0000000000007941 */ /* 0x000fea0003800200 */
.L_x_36:
[----:B------:R-:W-:Y:S02]  /*1db0*/  UIADD3 UR5, UPT, UPT, UR4, 0x1, URZ ;  /* 0x0000000104057890 */ /* 0x000fe4000fffe0ff */
[----:B------:R-:W-:Y:S02]  /*1dc0*/  UIADD3 UR14, UP1, UPT, UR28, 0x80, URZ ;  /* 0x000000801c0e7890 */ /* 0x000fe4000ff3e0ff */
[----:B------:R-:W-:Y:S02]  /*1dd0*/  UISETP.NE.AND UP0, UPT, UR5, 0x3, UPT ;  /* 0x000000030500788c */ /* 0x000fe4000bf05270 */
[----:B------:R-:W-:Y:S02]  /*1de0*/  USHF.L.U32 UR18, UR13, 0x5, URZ ;  /* 0x000000050d127899 */ /* 0x000fe400080006ff */
[----:B------:R-:W-:Y:S02]  /*1df0*/  USEL UR8, URZ, 0x1, UP0 ;  /* 0x00000001ff087887 */ /* 0x000fe40008000000 */
[----:B------:R-:W-:-:S02]  /*1e00*/  USEL UR5, UR5, URZ, UP0 ;  /* 0x000000ff05057287 */ /* 0x000fc40008000000 */
[----:B------:R-:W-:Y:S02]  /*1e10*/  UIADD3 UR22, UP0, UPT, UR28, 0x180, URZ ;  /* 0x000001801c167890 */ /* 0x000fe4000ff1e0ff */
[----:B------:R-:W-:Y:S01]  /*1e20*/  LOP3.LUT R12, R12, UR8, RZ, 0x3c, !PT ;  /* 0x000000080c0c7c12 */ /* 0x000fe2000f8e3cff */
[----:B------:R-:W-:Y:S02]  /*1e30*/  USHF.L.U32 UR8, UR4, 0xc, URZ ;  /* 0x0000000c04087899 */ /* 0x000fe400080006ff */
[----:B------:R-:W-:Y:S01]  /*1e40*/  ULEA UR7, UR5, UR6, 0x3 ;  /* 0x0000000605077291 */ /* 0x000fe2000f8e18ff */
[----:B-1----:R-:W-:Y:S01]  /*1e50*/  SHF.L.U32 R0, R12, 0x1f, RZ ;  /* 0x0000001f0c007819 */ /* 0x002fe200000006ff */
[----:B------:R-:W-:Y:S02]  /*1e60*/  ULOP3.LUT UR16, UR8, UR21, URZ, 0xfc, !UPT ;  /* 0x0000001508107292 */ /* 0x000fe4000f8efcff */
[----:B------:R-:W-:Y:S02]  /*1e70*/  UIADD3.X UR15, UPT, UPT, URZ, UR29, URZ, UP1, !UPT ;  /* 0x0000001dff0f7290 */ /* 0x000fe40008ffe4ff */
[----:B------:R-:W-:-:S02]  /*1e80*/  UIADD3 UR16, UPT, UPT, UR6, 0x8400, UR16 ;  /* 0x0000840006107890 */ /* 0x000fc4000fffe010 */
[----:B------:R-:W-:Y:S01]  /*1e90*/  UIADD3 UR8, UPT, UPT, UR6, 0xb400, UR8 ;  /* 0x0000b40006087890 */ /* 0x000fe2000fffe008 */
[----:B------:R3:W4:Y:S01]  /*1ea0*/  SYNCS.PHASECHK.TRANS64.TRYWAIT P0, [UR7+0x18], R0 ;  /* 0x00001800ff0075a7 */ /* 0x0007220008001107 */
[----:B------:R-:W-:Y:S01]  /*1eb0*/  UIADD3.X UR23, UPT, UPT, URZ, UR29, URZ, UP0, !UPT ;  /* 0x0000001dff177290 */ /* 0x000fe200087fe4ff */
[----:B------:R-:W-:Y:S01]  /*1ec0*/  UMOV UR4, 0x30000 ;  /* 0x0003000000047882 */ /* 0x000fe20000000000 */
[----:B------:R-:W-:Y:S01]  /*1ed0*/  UMOV UR30, 0x0 ;  /* 0x00000000001e7882 */ /* 0x000fe20000000000 */
[----:B------:R-:W-:Y:S01]  /*1ee0*/  UMOV UR31, 0x10000000 ;  /* 0x10000000001f7882 */ /* 0x000fe20000000000 */
[----:B------:R-:W-:Y:S01]  /*1ef0*/  UMOV UR19, UR35 ;  /* 0x0000002300137c82 */ /* 0x000fe20008000000 */
[----:B------:R-:W-:Y:S01]  /*1f00*/  UMOV UR20, UR36 ;  /* 0x0000002400147c82 */ /* 0x000fe20008000000 */
[----:B------:R-:W-:Y:S01]  /*1f10*/  UMOV UR12, UR36 ;  /* 0x00000024000c7c82 */ /* 0x000fe20008000000 */
[----:B------:R-:W-:Y:S01]  /*1f20*/  UMOV UR9, UR17 ;  /* 0x0000001100097c82 */ /* 0x000fe20008000000 */
[----:B------:R-:W-:Y:S01]  /*1f30*/  UMOV UR10, UR18 ;  /* 0x00000012000a7c82 */ /* 0x000fe20008000000 */
[----:B------:R1:W-:Y:S01]  /*1f40*/  UTMALDG.3D.MULTICAST [UR16], [UR14], UR4, desc[UR30] ;  /* 0x00001e100e0073b4 */ /* 0x0003e20008011804 */
[----:B------:R-:W-:-:S04]  /*1f50*/  UIADD3 UR13, UPT, UPT, UR13, 0x1, URZ ;  /* 0x000000010d0d7890 */ /* 0x000fc8000fffe0ff */
[----:B------:R-:W-:Y:S01]  /*1f60*/  UISETP.NE.AND UP0, UPT, UR13, UR26, UPT ;  /* 0x0000001a0d00728c */ /* 0x000fe2000bf05270 */
[----:B------:R3:W-:Y:S01]  /*1f70*/  UTMALDG.3D [UR8], [UR22], desc[UR30] ;  /* 0x00001e08160075b4 */ /* 0x0007e20008011000 */
[----:B-1----:R-:W-:-:S07]  /*1f80*/  UMOV UR4, UR5 ;  /* 0x0000000500047c82 */ /* 0x002fce0008000000 */
[----:B---3--:R-:W-:Y:S05]  /*1f90*/  BRA.U UP0, `(.L_x_38) ;  /* 0xfffffffd00487547 */ /* 0x008fea000b83ffff */
.L_x_32:
[C---:B------:R-:W-:Y:S01]  /*1fa0*/  LEA R3, R11.reuse, UR6, 0x3 ;  /* 0x000000060b037c11 */ /* 0x040fe2000f8e18ff */
[----:B------:R-:W-:Y:S01]  /*1fb0*/  NOP ;  /* 0x0000000000007918 */ /* 0x000fe20000000000 */
[----:B-1----:R-:W-:Y:S02]  /*1fc0*/  SHF.L.U32 R0, R10, 0x1f, RZ ;  /* 0x0000001f0a007819 */ /* 0x002fe400000006ff */
[----:B------:R-:W-:Y:S02]  /*1fd0*/  LEA R5, R11, UR6, 0x4 ;  /* 0x000000060b057c11 */ /* 0x000fe4000f8e20ff */
[----:B--2-4-:R-:W1:Y:S02]  /*1fe0*/  SYNCS.PHASECHK.TRANS64.TRYWAIT P0, [R3+URZ+0x60], R0 ;  /* 0x00006000030075a7 */ /* 0x014e6400080011ff */
[----:B-1----:R-:W-:Y:S05]  /*1ff0*/  @!P0 BRA `(.L_x_39) ;  /* 0x0000006400f08947 */ /* 0x002fea0003800000 */
.L_x_115:
[----:B------:R-:W2:Y:S01]  /*2000*/  LDS.128 R4, [R5+0xf0] ;  /* 0x0000f00005047984 */ /* 0x000ea20000000c00 */
[----:B------:R-:W-:Y:S01]  /*2010*/  UISETP.GE.AND UP0, UPT, UR42, 0x1, UPT ;  /* 0x000000012a00788c */ /* 0x000fe2000bf06270 */
[----:B------:R-:W-:Y:S01]  /*2020*/  @!PT LDS RZ, [RZ] ;  /* 0x00000000fffff984 */ /* 0x000fe20000000800 */
[----:B------:R-:W-:Y:S01]  /*2030*/  @!PT LDS RZ, [RZ] ;  /* 0x00000000fffff984 */ /* 0x000fe20000000800 */
[----:B------:R-:W-:Y:S01]  /*2040*/  @!PT LDS RZ, [RZ] ;  /* 0x00000000fffff984 */ /* 0x000fe20000000800 */
[----:B------:R-:W-:Y:S01]  /*2050*/  @!PT LDS RZ, [RZ] ;  /* 0x00000000fffff984 */ /* 0x000fe20000000800 */
[----:B------:R3:W-:Y:S06]  /*2060*/  MEMBAR.ALL.CTA ;  /* 0x0000000000007992 */ /* 0x0007ec0000008000 */
[----:B---3--:R-:W3:Y:S01]  /*2070*/  FENCE.VIEW.ASYNC.S ;  /* 0x00000000000073c6 */ /* 0x008ee20000000000 */
[----:B--2---:R-:W-:-:S13]  /*2080*/  LOP3.LUT P0, RZ, R6, 0x1, RZ, 0xc0, !PT ;  /* 0x0000000106ff7812 */ /* 0x004fda000780c0ff */
[----:B---3--:R-:W-:Y:S01]  /*2090*/  VOTEU.ANY UP1, P0 ;  /* 0x0000000000ff7886 */ /* 0x008fe20000020100 */
[----:B------:R-:W-:-:S13]  /*20a0*/  PLOP3.LUT P0, PT, PT, PT, UP1, 0x80, 0x8 ;  /* 0x000000000008781c */ /* 0x000fda0003f0f018 */
[----:B-1----:R-:W-:Y:S02]  /*20b0*/  @P0 LOP3.LUT R0, R5, 0xffff, RZ, 0xc0, !PT ;  /* 0x0000ffff05000812 */ /* 0x002fe400078ec0ff */
[----:B------:R-:W-:Y:S02]  /*20c0*/  @P0 MOV R2, R4 ;  /* 0x0000000400020202 */ /* 0x000fe40000000f00 */
[----:B------:R-:W-:Y:S01]  /*20d0*/  @P0 R2UR UR7, R0 ;  /* 0x00000000000702ca */ /* 0x000fe200000e0000 */
[----:B------:R-:W-:Y:S01]  /*20e0*/  VIADD R0, R3, 0x70 ;  /* 0x0000007003007836 */ /* 0x000fe20000000000 */
[----:B------:R-:W-:Y:S02]  /*20f0*/  @P0 SHF.R.U32.HI R4, RZ, 0x10, R5 ;  /* 0x00000010ff040819 */ /* 0x000fe40000011605 */
[----:B------:R-:W-:Y:S02]  /*2100*/  @P0 R2UR UR8, R2 ;  /* 0x00000000020802ca */ /* 0x000fe400000e0000 */
[----:B------:R-:W-:-:S02]  /*2110*/  PRMT R0, RZ, 0x654, R0 ;  /* 0x00000654ff007816 */ /* 0x000fc40000000000 */
[----:B------:R-:W-:Y:S02]  /*2120*/  @P0 R2UR UR4, R4 ;  /* 0x00000000040402ca */ /* 0x000fe400000e0000 */
[----:B------:R1:W-:Y:S03]  /*2130*/  SYNCS.ARRIVE.TRANS64.RED.A1T0 RZ, [R0+URZ], RZ ;  /* 0x000000ff00ff79a7 */ /* 0x0003e600081004ff */
[----:B------:R-:W-:-:S04]  /*2140*/  @UP1 UMOV UR27, UR7 ;  /* 0x00000007001b1c82 */ /* 0x000fc80008000000 */
[----:B------:R-:W-:-:S04]  /*2150*/  @UP1 UMOV UR37, UR8 ;  /* 0x0000000800251c82 */ /* 0x000fc80008000000 */
[----:B------:R-:W-:Y:S01]  /*2160*/  @UP1 UMOV UR36, UR4 ;  /* 0x0000000400241c82 */ /* 0x000fe20008000000 */
[----:B------:R-:W-:Y:S05]  /*2170*/  BRA.U !UP0, `(.L_x_40) ;  /* 0x0000000108d47547 */ /* 0x000fea000b800000 */
[----:B------:R-:W2:Y:S01]  /*2180*/  LDCU.128 UR12, c[0x0][0xb10] ;  /* 0x00016200ff0c77ac */ /* 0x000ea20008000c00 */
[----:B------:R-:W3:Y:S01]  /*2190*/  LDCU UR26, c[0x0][0xb20] ;  /* 0x00016400ff1a77ac */ /* 0x000ee20008000800 */
[----:B------:R-:W4:Y:S01]  /*21a0*/  LDCU UR20, c[0x0][0xb0c] ;  /* 0x00016180ff1477ac */ /* 0x000f220008000800 */
[----:B------:R-:W1:Y:S01]  /*21b0*/  LDCU.64 UR10, c[0x0][0xb28] ;  /* 0x00016500ff0a77ac */ /* 0x000e620008000a00 */
[----:B------:R-:W-:Y:S02]  /*21c0*/  UISETP.NE.AND UP3, UPT, UR42, 0x1, UPT ;  /* 0x000000012a00788c */ /* 0x000fe4000bf65270 */
[----:B--2---:R-:W-:Y:S02]  /*21d0*/  UIMAD.WIDE.U32 UR16, UR38, UR15, URZ ;  /* 0x0000000f261072a5 */ /* 0x004fe4000f8e00ff */
[----:B------:R-:W-:Y:S02]  /*21e0*/  UIMAD.WIDE.U32 UR8, UR39, UR12, URZ ;  /* 0x0000000c270872a5 */ /* 0x000fe4000f8e00ff */
[----:B------:R-:W-:-:S02]  /*21f0*/  UISETP.NE.AND UP0, UPT, UR14, 0x1, UPT ;  /* 0x000000010e00788c */ /* 0x000fc4000bf05270 */
[----:B------:R-:W-:Y:S01]  /*2200*/  UIMAD.WIDE.U32 UR22, UR27, UR15, URZ ;  /* 0x0000000f1b1672a5 */ /* 0x000fe2000f8e00ff */
[----:B------:R-:W-:Y:S02]  /*2210*/  UMOV UR16, UR17 ;  /* 0x0000001100107c82 */ /* 0x000fe40008000000 */
[----:B------:R-:W-:Y:S01]  /*2220*/  UMOV UR8, UR9 ;  /* 0x0000000900087c82 */ /* 0x000fe20008000000 */
[----:B---3--:R-:W-:Y:S02]  /*2230*/  USHF.R.U32.HI UR16, URZ, UR26, UR16 ;  /* 0x0000001aff107299 */ /* 0x008fe40008011610 */
[----:B----4-:R-:W-:Y:S02]  /*2240*/  UISETP.NE.AND UP2, UPT, UR20, 0x1, UPT ;  /* 0x000000011400788c */ /* 0x010fe4000bf45270 */
[----:B------:R-:W-:Y:S02]  /*2250*/  USHF.R.U32.HI UR8, URZ, UR13, UR8 ;  /* 0x0000000dff087299 */ /* 0x000fe40008011608 */
[----:B------:R-:W-:-:S02]  /*2260*/  USEL UR7, UR38, UR16, !UP0 ;  /* 0x0000001026077287 */ /* 0x000fc4000c000000 */
[----:B------:R-:W-:Y:S02]  /*2270*/  USEL UR8, UR39, UR8, !UP2 ;  /* 0x0000000827087287 */ /* 0x000fe4000d000000 */
[----:B-1----:R-:W-:Y:S01]  /*2280*/  UIMAD.WIDE.U32 UR16, UR7, UR10, URZ ;  /* 0x0000000a071072a5 */ /* 0x002fe2000f8e00ff */
[----:B------:R-:W-:Y:S01]  /*2290*/  UMOV UR4, UR23 ;  /* 0x0000001700047c82 */ /* 0x000fe20008000000 */
[----:B------:R-:W-:Y:S02]  /*22a0*/  UIMAD.WIDE.U32 UR18, UR37, UR12, URZ ;  /* 0x0000000c251272a5 */ /* 0x000fe4000f8e00ff */
[----:B------:R-:W-:-:S03]  /*22b0*/  UIMAD.WIDE.U32 UR22, UR8, UR10, URZ ;  /* 0x0000000a081672a5 */ /* 0x000fc6000f8e00ff */
[----:B------:R-:W-:Y:S01]  /*22c0*/  UMOV UR16, UR17 ;  /* 0x0000001100107c82 */ /* 0x000fe20008000000 */
[----:B------:R-:W-:Y:S02]  /*22d0*/  USHF.R.U32.HI UR4, URZ, UR26, UR4 ;  /* 0x0000001aff047299 */ /* 0x000fe40008011604 */
[----:B------:R-:W-:Y:S01]  /*22e0*/  @UP3 USHF.R.U32.HI UR7, URZ, UR11, UR16 ;  /* 0x0000000bff073299 */ /* 0x000fe20008011610 */
[----:B------:R-:W-:Y:S01]  /*22f0*/  UMOV UR18, UR19 ;  /* 0x0000001300127c82 */ /* 0x000fe20008000000 */
[----:B------:R-:W-:Y:S01]  /*2300*/  UMOV UR22, UR23 ;  /* 0x0000001700167c82 */ /* 0x000fe20008000000 */
[----:B------:R-:W-:Y:S02]  /*2310*/  USHF.R.U32.HI UR13, URZ, UR13, UR18 ;  /* 0x0000000dff0d7299 */ /* 0x000fe40008011612 */
[----:B------:R-:W-:Y:S02]  /*2320*/  USEL UR4, UR27, UR4, !UP0 ;  /* 0x000000041b047287 */ /* 0x000fe4000c000000 */
[----:B------:R-:W-:-:S02]  /*2330*/  @UP3 USHF.R.U32.HI UR8, URZ, UR11, UR22 ;  /* 0x0000000bff083299 */ /* 0x000fc40008011616 */
[----:B------:R-:W-:Y:S02]  /*2340*/  UIMAD UR9, UR42, UR7, URZ ;  /* 0x000000072a0972a4 */ /* 0x000fe4000f8e02ff */
[----:B------:R-:W-:Y:S02]  /*2350*/  USEL UR7, UR37, UR13, !UP2 ;  /* 0x0000000d25077287 */ /* 0x000fe4000d000000 */
[----:B------:R-:W-:Y:S02]  /*2360*/  UIMAD UR12, UR42, UR8, URZ ;  /* 0x000000082a0c72a4 */ /* 0x000fe4000f8e02ff */
[----:B------:R-:W-:Y:S02]  /*2370*/  UISETP.GE.AND UP0, UPT, UR4, UR9, UPT ;  /* 0x000000090400728c */ /* 0x000fe4000bf06270 */
[----:B------:R-:W-:Y:S02]  /*2380*/  UIMAD.WIDE.U32 UR16, UR4, UR10, URZ ;  /* 0x0000000a041072a5 */ /* 0x000fe4000f8e00ff */
[----:B------:R-:W-:-:S02]  /*2390*/  UISETP.GE.OR UP0, UPT, UR7, UR12, UP0 ;  /* 0x0000000c0700728c */ /* 0x000fc40008706670 */
        /* <DEDUP_REMOVED lines=19> */
.L_x_40:
[----:B------:R-:W2:Y:S02]  /*24d0*/  LDCU UR4, c[0x0][0xb30] ;  /* 0x00016600ff0477ac */ /* 0x000ea40008000800 */
[----:B--2---:R-:W-:-:S09]  /*24e0*/  UISETP.NE.AND UP0, UPT, UR4, 0x1, UPT ;  /* 0x000000010400788c */ /* 0x004fd2000bf05270 */
[----:B------:R-:W-:Y:S05]  /*24f0*/  BRA.U UP0, `(.L_x_41) ;  /* 0x0000000100447547 */ /* 0x000fea000b800000 */
[----:B------:R-:W2:Y:S01]  /*2500*/  LDCU.128 UR12, c[0x0][0xb10] ;  /* 0x00016200ff0c77ac */ /* 0x000ea20008000c00 */
[----:B------:R-:W3:Y:S01]  /*2510*/  LDCU UR16, c[0x0][0xb0c] ;  /* 0x00016180ff1077ac */ /* 0x000ee20008000800 */
[----:B------:R-:W4:Y:S01]  /*2520*/  LDCU UR17, c[0x0][0xb20] ;  /* 0x00016400ff1177ac */ /* 0x000f220008000800 */
[----:B--2---:R-:W-:Y:S02]  /*2530*/  UIMAD.WIDE.U32 UR10, UR37, UR12, URZ ;  /* 0x0000000c250a72a5 */ /* 0x004fe4000f8e00ff */
[----:B------:R-:W-:Y:S02]  /*2540*/  UIMAD.WIDE.U32 UR8, UR27, UR15, URZ ;  /* 0x0000000f1b0872a5 */ /* 0x000fe4000f8e00ff */
[----:B---3--:R-:W-:Y:S02]  /*2550*/  UISETP.NE.AND UP2, UPT, UR16, 0x1, UPT ;  /* 0x000000011000788c */ /* 0x008fe4000bf45270 */
[----:B------:R-:W-:Y:S01]  /*2560*/  UISETP.NE.AND UP0, UPT, UR14, 0x1, UPT ;  /* 0x000000010e00788c */ /* 0x000fe2000bf05270 */
[----:B------:R-:W-:-:S02]  /*2570*/  UMOV UR7, UR11 ;  /* 0x0000000b00077c82 */ /* 0x000fc40008000000 */
[----:B------:R-:W-:Y:S01]  /*2580*/  UMOV UR4, UR9 ;  /* 0x0000000900047c82 */ /* 0x000fe20008000000 */
[----:B------:R-:W-:Y:S02]  /*2590*/  USHF.R.U32.HI UR7, URZ, UR13, UR7 ;  /* 0x0000000dff077299 */ /* 0x000fe40008011607 */
[----:B----4-:R-:W-:Y:S02]  /*25a0*/  USHF.R.U32.HI UR4, URZ, UR17, UR4 ;  /* 0x00000011ff047299 */ /* 0x010fe40008011604 */
[----:B------:R-:W-:Y:S02]  /*25b0*/  USEL UR7, UR37, UR7, !UP2 ;  /* 0x0000000725077287 */ /* 0x000fe4000d000000 */
[----:B------:R-:W-:-:S04]  /*25c0*/  USEL UR4, UR27, UR4, !UP0 ;  /* 0x000000041b047287 */ /* 0x000fc8000c000000 */
[----:B------:R-:W-:Y:S02]  /*25d0*/  UIADD3 UR8, UPT, UPT, UR7, -UR4, URZ ;  /* 0x8000000407087290 */ /* 0x000fe4000fffe0ff */
[----:B------:R-:W-:Y:S02]  /*25e0*/  UIADD3 UR4, UPT, UPT, -UR7, UR4, URZ ;  /* 0x0000000407047290 */ /* 0x000fe4000fffe1ff */
[----:B------:R-:W-:Y:S02]  /*25f0*/  UIMAD UR27, UR8, UR14, UR27 ;  /* 0x0000000e081b72a4 */ /* 0x000fe4000f8e021b */
[----:B------:R-:W-:-:S12]  /*2600*/  UIMAD UR37, UR4, UR16, UR37 ;  /* 0x00000010042572a4 */ /* 0x000fd8000f8e0225 */
.L_x_41:
[----:B------:R-:W-:Y:S01]  /*2610*/  VIADD R11, R11, 0x1 ;  /* 0x000000010b0b7836 */ /* 0x000fe20000000000 */
[----:B------:R-:W-:Y:S01]  /*2620*/  R2UR UR4, R160 ;  /* 0x00000000a00472ca */ /* 0x000fe200000e0000 */
[----:B------:R-:W-:Y:S01]  /*2630*/  UIADD3 UR20, UPT, UPT, UR27, UR63, URZ ;  /* 0x0000003f1b147290 */ /* 0x000fe2000fffe0ff */
[----:B------:R-:W-:Y:S02]  /*2640*/  PLOP3.LUT P1, PT, PT, PT, PT, 0x80, 0x8 ;  /* 0x000000000008781c */ /* 0x000fe40003f2f070 */
[----:B------:R-:W-:-:S04]  /*2650*/  ISETP.NE.AND P0, PT, R11, 0x2, PT ;  /* 0x000000020b00780c */ /* 0x000fc80003f05270 */
[----:B------:R-:W-:Y:S02]  /*2660*/  SEL R3, RZ, 0x1, P0 ;  /* 0x00000001ff037807 */ /* 0x000fe40000000000 */
[----:B------:R-:W-:Y:S02]  /*2670*/  SEL R11, R11, RZ, P0 ;  /* 0x000000ff0b0b7207 */ /* 0x000fe40000000000 */
[----:B------:R-:W-:Y:S01]  /*2680*/  LOP3.LUT R10, R10, R3, RZ, 0x3c, !PT ;  /* 0x000000030a0a7212 */ /* 0x000fe200078e3cff */
[----:B------:R-:W-:Y:S01]  /*2690*/  UIADD3 UR16, UPT, UPT, UR37, UR4, URZ ;  /* 0x0000000425107290 */ /* 0x000fe2000fffe0ff */
[----:B------:R-:W-:Y:S11]  /*26a0*/  BRA.U UP1, `(.L_x_42) ;  /* 0xfffffff101407547 */ /* 0x000ff6000b83ffff */
[----:B------:R-:W-:Y:S01]  /*26b0*/  UIADD3 UR6, UPT, UPT, UR6, 0x18, URZ ;  /* 0x0000001806067890 */ /* 0x000fe2000fffe0ff */
[----:B------:R-:W-:-:S03]  /*26c0*/  SHF.L.U32 R3, R12, 0x1f, RZ ;  /* 0x0000001f0c037819 */ /* 0x000fc600000006ff */
[----:B------:R-:W-:-:S09]  /*26d0*/  ULEA UR4, UR5, UR6, 0x3 ;  /* 0x0000000605047291 */ /* 0x000fd2000f8e18ff */
[----:B------:R-:W2:Y:S02]  /*26e0*/  SYNCS.PHASECHK.TRANS64.TRYWAIT P0, [UR4], R3 ;  /* 0x00000003ff0075a7 */ /* 0x000ea40008001104 */
[----:B--2---:R-:W-:Y:S05]  /*26f0*/  @!P0 BRA `(.L_x_43) ;  /* 0x0000006000448947 */ /* 0x004fea0003800000 */
.L_x_117:
[----:B------:R-:W-:-:S04]  /*2700*/  UIADD3 UR4, UPT, UPT, UR5, 0x1, URZ ;  /* 0x0000000105047890 */ /* 0x000fc8000fffe0ff */
[----:B------:R-:W-:-:S04]  /*2710*/  UISETP.NE.AND UP0, UPT, UR4, 0x3, UPT ;  /* 0x000000030400788c */ /* 0x000fc8000bf05270 */
[----:B------:R-:W-:Y:S02]  /*2720*/  USEL UR7, URZ, 0x1, UP0 ;  /* 0x00000001ff077887 */ /* 0x000fe40008000000 */
[----:B------:R-:W-:-:S04]  /*2730*/  USEL UR4, UR4, URZ, UP0 ;  /* 0x000000ff04047287 */ /* 0x000fc80008000000 */
[----:B------:R-:W-:Y:S01]  /*2740*/  ULEA UR5, UR4, UR6, 0x3 ;  /* 0x0000000604057291 */ /* 0x000fe2000f8e18ff */
[----:B------:R-:W-:-:S04]  /*2750*/  LOP3.LUT R12, R12, UR7, RZ, 0x3c, !PT ;  /* 0x000000070c0c7c12 */ /* 0x000fc8000f8e3cff */
[----:B-1----:R-:W-:-:S04]  /*2760*/  SHF.L.U32 R3, R12, 0x1f, RZ ;  /* 0x0000001f0c037819 */ /* 0x002fc800000006ff */
[----:B------:R-:W1:Y:S02]  /*2770*/  SYNCS.PHASECHK.TRANS64.TRYWAIT P0, [UR5], R3 ;  /* 0x00000003ff0075a7 */ /* 0x000e640008001105 */
[----:B-1----:R-:W-:Y:S05]  /*2780*/  @!P0 BRA `(.L_x_44) ;  /* 0x0000006000388947 */ /* 0x002fea0003800000 */
.L_x_119:
[----:B------:R-:W-:-:S04]  /*2790*/  UIADD3 UR4, UPT, UPT, UR4, 0x1, URZ ;  /* 0x0000000104047890 */ /* 0x000fc8000fffe0ff */
[----:B------:R-:W-:-:S04]  /*27a0*/  UISETP.NE.AND UP0, UPT, UR4, 0x3, UPT ;  /* 0x000000030400788c */ /* 0x000fc8000bf05270 */
[----:B------:R-:W-:Y:S02]  /*27b0*/  USEL UR5, URZ, 0x1, UP0 ;  /* 0x00000001ff057887 */ /* 0x000fe40008000000 */
[----:B------:R-:W-:-:S04]  /*27c0*/  USEL UR4, UR4, URZ, UP0 ;  /* 0x000000ff04047287 */ /* 0x000fc80008000000 */
[----:B------:R-:W-:Y:S01]  /*27d0*/  ULEA UR4, UR4, UR6, 0x3 ;  /* 0x0000000604047291 */ /* 0x000fe2000f8e18ff */
[----:B-1----:R-:W-:-:S04]  /*27e0*/  LOP3.LUT R3, R12, UR5, RZ, 0x3c, !PT ;  /* 0x000000050c037c12 */ /* 0x002fc8000f8e3cff */
[----:B------:R-:W-:Y:S01]  /*27f0*/  SHF.L.U32 R3, R3, 0x1f, RZ ;  /* 0x0000001f03037819 */ /* 0x000fe200000006ff */
[----:B------:R-:W-:-:S07]  /*2800*/  IMAD.U32 R0, RZ, RZ, UR4 ;  /* 0x00000004ff007e24 */ /* 0x000fce000f8e00ff */
.L_x_45:
[----:B-1----:R1:W2:Y:S02]  /*2810*/  SYNCS.PHASECHK.TRANS64.TRYWAIT P0, [R0+URZ], R3 ;  /* 0x00000003000075a7 */ /* 0x0022a400080011ff */
[----:B--2---:R-:W-:Y:S05]  /*2820*/  @!P0 NANOSLEEP.SYNCS 0x989680 ;  /* 0x009896800000895d */ /* 0x004fea0003900000 */
[----:B------:R-:W2:Y:S02]  /*2830*/  @!P0 SYNCS.PHASECHK.TRANS64 P0, [R0+URZ], R3 ;  /* 0x00000003000085a7 */ /* 0x000ea400080010ff */
[----:B--2---:R-:W-:Y:S05]  /*2840*/  @P0 EXIT ;  /* 0x000000000000094d */ /* 0x004fea0003800000 */
[----:B------:R-:W-:Y:S05]  /*2850*/  BRA `(.L_x_45) ;  /* 0xfffffffc00ec7947 */ /* 0x000fea000383ffff */
.L_x_22:
[----:B------:R-:W-:-:S04]  /*2860*/  UISETP.NE.AND UP0, UPT, UR45, URZ, UPT ;  /* 0x000000ff2d00728c */ /* 0x000fc8000bf05270 */
[----:B------:R-:W-:-:S09]  /*2870*/  UISETP.NE.OR UP0, UPT, UR17, 0x1, UP0 ;  /* 0x000000011100788c */ /* 0x000fd20008705670 */
[----:B------:R-:W-:Y:S05]  /*2880*/  BRA.U UP0, `(.L_x_46) ;  /* 0x0000000500487547 */ /* 0x000fea000b800000 */
[----:B------:R-:W-:Y:S01]  /*2890*/  ISETP.GE.U32.AND P2, PT, R0, 0x2, PT ;  /* 0x000000020000780c */ /* 0x000fe20003f46070 */
[----:B------:R-:W-:Y:S01]  /*28a0*/  IMAD.MOV.U32 R12, RZ, RZ, 0x1 ;  /* 0x00000001ff0c7424 */ /* 0x000fe200078e00ff */
[----:B------:R-:W-:Y:S02]  /*28b0*/  CS2R R10, SRZ ;  /* 0x00000000000a7805 */ /* 0x000fe4000001ff00 */
[----:B------:R-:W-:Y:S01]  /*28c0*/  CS2R R8, SRZ ;  /* 0x0000000000087805 */ /* 0x000fe2000001ff00 */
[----:B------:R-:W-:Y:S01]  /*28d0*/  UMOV UR6, 0x400 ;  /* 0x0000040000067882 */ /* 0x000fe20000000000 */
[----:B------:R-:W-:Y:S01]  /*28e0*/  UMOV UR5, URZ ;  /* 0x000000ff00057c82 */ /* 0x000fe20008000000 */
[----:B------:R-:W-:-:S12]  /*28f0*/  ULEA UR6, UR45, UR6, 0x18 ;  /* 0x000000062d067291 */ /* 0x000fd8000f8ec0ff */
.L_x_50:
[----:B------:R-:W-:Y:S02]  /*2900*/  LEA R2, R8, UR6, 0x3 ;  /* 0x0000000608027c11 */ /* 0x000fe4000f8e18ff */
[----:B------:R-:W-:-:S03]  /*2910*/  SHF.L.U32 R5, R9, 0x1f, RZ ;  /* 0x0000001f09057819 */ /* 0x000fc600000006ff */
[----:B------:R-:W-:Y:S01]  /*2920*/  VIADD R4, R2, 0xd0 ;  /* 0x000000d002047836 */ /* 0x000fe20000000000 */
[----:B------:R-:W1:Y:S02]  /*2930*/  SYNCS.PHASECHK.TRANS64.TRYWAIT P0, [R2+URZ+0xc0], R5 ;  /* 0x0000c005020075a7 */ /* 0x000e6400080011ff */
[----:B-1----:R-:W-:Y:S05]  /*2940*/  @!P0 BRA `(.L_x_47) ;  /* 0x0000005c00e08947 */ /* 0x002fea0003800000 */
.L_x_120:
[----:B------:R-:W-:Y:S01]  /*2950*/  ULEA UR4, UR5, UR6, 0x3 ;  /* 0x0000000605047291 */ /* 0x000fe2000f8e18ff */
[----:B------:R-:W-:Y:S02]  /*2960*/  PRMT R4, RZ, 0x654, R4 ;  /* 0x00000654ff047816 */ /* 0x000fe40000000004 */
[----:B-1----:R-:W-:Y:S01]  /*2970*/  SHF.L.U32 R5, R12, 0x1f, RZ ;  /* 0x0000001f0c057819 */ /* 0x002fe200000006ff */
[----:B------:R-:W-:Y:S01]  /*2980*/  UIADD3 UR7, UPT, UPT, UR4, 0x60, URZ ;  /* 0x0000006004077890 */ /* 0x000fe2000fffe0ff */
[----:B------:R1:W-:Y:S05]  /*2990*/  SYNCS.ARRIVE.TRANS64.RED.A1T0 RZ, [R4+URZ], RZ ;  /* 0x000000ff04ff79a7 */ /* 0x0003ea00081004ff */
[----:B------:R-:W-:Y:S01]  /*29a0*/  IMAD.U32 R7, RZ, RZ, UR7 ;  /* 0x00000007ff077e24 */ /* 0x000fe2000f8e00ff */
[----:B------:R-:W2:Y:S04]  /*29b0*/  SYNCS.PHASECHK.TRANS64.TRYWAIT P0, [UR4+0x70], R5 ;  /* 0x00007005ff0075a7 */ /* 0x000ea80008001104 */
[----:B------:R-:W-:Y:S01]  /*29c0*/  PRMT R6, R0, 0x654, R7 ;  /* 0x0000065400067816 */ /* 0x000fe20000000007 */
[----:B-1----:R-:W-:Y:S01]  /*29d0*/  @!P2 IMAD.MOV.U32 R4, RZ, RZ, 0x10 ;  /* 0x00000010ff04a424 */ /* 0x002fe200078e00ff */
[----:B--2---:R-:W-:Y:S06]  /*29e0*/  @!P0 BRA `(.L_x_48) ;  /* 0x0000005c00cc8947 */ /* 0x004fec0003800000 */
.L_x_122:
[----:B------:R-:W-:Y:S01]  /*29f0*/  ULEA UR8, UR5, UR6, 0x4 ;  /* 0x0000000605087291 */ /* 0x000fe2000f8e20ff */
[----:B------:R-:W-:Y:S01]  /*2a00*/  SEL R3, R6, R3, !P2 ;  /* 0x0000000306037207 */ /* 0x000fe20005000000 */
[----:B------:R-:W-:Y:S01]  /*2a10*/  UIADD3 UR9, UPT, UPT, UR4, 0x60, URZ ;  /* 0x0000006004097890 */ /* 0x000fe2000fffe0ff */
[----:B-1----:R-:W-:Y:S01]  /*2a20*/  LEA R2, R11, UR6, 0x3 ;  /* 0x000000060b027c11 */ /* 0x002fe2000f8e18ff */
[----:B------:R-:W-:Y:S01]  /*2a30*/  UIADD3 UR8, UPT, UPT, UR8, 0xf0, URZ ;  /* 0x000000f008087890 */ /* 0x000fe2000fffe0ff */
[----:B------:R-:W-:Y:S01]  /*2a40*/  SHF.L.U32 R5, R10, 0x1f, RZ ;  /* 0x0000001f0a057819 */ /* 0x000fe200000006ff */
[----:B------:R1:W-:Y:S01]  /*2a50*/  @!P2 SYNCS.ARRIVE.TRANS64.RED RZ, [R3+URZ], R4 ;  /* 0x0000000403ffa9a7 */ /* 0x0003e200080004ff */
[----:B------:R-:W-:Y:S01]  /*2a60*/  UIADD3 UR4, UPT, UPT, UR5, 0x1, URZ ;  /* 0x0000000105047890 */ /* 0x000fe2000fffe0ff */
[----:B------:R-:W-:-:S03]  /*2a70*/  VIADD R8, R8, 0x1 ;  /* 0x0000000108087836 */ /* 0x000fc60000000000 */
[----:B------:R-:W-:Y:S02]  /*2a80*/  UISETP.NE.AND UP0, UPT, UR4, 0x2, UPT ;  /* 0x000000020400788c */ /* 0x000fe4000bf05270 */
[----:B------:R-:W-:Y:S06]  /*2a90*/  UGETNEXTWORKID.BROADCAST [UR8], [UR9] ;  /* 0x00000000080073ca */ /* 0x000fec0008000100 */
[----:B------:R-:W-:Y:S01]  /*2aa0*/  USEL UR7, URZ, 0x1, UP0 ;  /* 0x00000001ff077887 */ /* 0x000fe20008000000 */
[----:B------:R-:W-:Y:S01]  /*2ab0*/  ISETP.NE.AND P0, PT, R8, 0x2, PT ;  /* 0x000000020800780c */ /* 0x000fe20003f05270 */
[----:B------:R-:W-:Y:S01]  /*2ac0*/  USEL UR5, UR4, URZ, UP0 ;  /* 0x000000ff04057287 */ /* 0x000fe20008000000 */
[----:B------:R-:W2:Y:S03]  /*2ad0*/  SYNCS.PHASECHK.TRANS64.TRYWAIT P1, [R2+URZ+0x60], R5 ;  /* 0x00006005020075a7 */ /* 0x000ea600080211ff */
[----:B------:R-:W-:Y:S01]  /*2ae0*/  LOP3.LUT R12, R12, UR7, RZ, 0x3c, !PT ;  /* 0x000000070c0c7c12 */ /* 0x000fe2000f8e3cff */
[----:B-12---:R-:W-:Y:S07]  /*2af0*/  @!P1 BRA `(.L_x_49) ;  /* 0x0000005c00a09947 */ /* 0x006fee0003800000 */
.L_x_123:
[C---:B------:R-:W-:Y:S01]  /*2b00*/  LEA R4, R11.reuse, UR6, 0x4 ;  /* 0x000000060b047c11 */ /* 0x040fe2000f8e20ff */
[----:B-1----:R-:W-:Y:S01]  /*2b10*/  VIADD R2, R2, 0x70 ;  /* 0x0000007002027836 */ /* 0x002fe20000000000 */
[----:B------:R-:W-:Y:S01]  /*2b20*/  SEL R8, R8, RZ, P0 ;  /* 0x000000ff08087207 */ /* 0x000fe20000000000 */
[----:B------:R-:W-:-:S03]  /*2b30*/  VIADD R11, R11, 0x1 ;  /* 0x000000010b0b7836 */ /* 0x000fc60000000000 */
[----:B------:R-:W1:Y:S01]  /*2b40*/  LDS.128 R4, [R4+0xf0] ;  /* 0x0000f00004047984 */ /* 0x000e620000000c00 */
[----:B------:R-:W-:Y:S02]  /*2b50*/  PRMT R2, RZ, 0x654, R2 ;  /* 0x00000654ff027816 */ /* 0x000fe40000000002 */
[C---:B------:R-:W-:Y:S01]  /*2b60*/  ISETP.NE.AND P1, PT, R11.reuse, 0x2, PT ;  /* 0x000000020b00780c */ /* 0x040fe20003f25270 */
[----:B------:R-:W-:Y:S01]  /*2b70*/  @!PT LDS RZ, [RZ] ;  /* 0x00000000fffff984 */ /* 0x000fe20000000800 */
[----:B------:R-:W-:Y:S01]  /*2b80*/  @!PT LDS RZ, [RZ] ;  /* 0x00000000fffff984 */ /* 0x000fe20000000800 */
[----:B------:R-:W-:Y:S01]  /*2b90*/  @!PT LDS RZ, [RZ] ;  /* 0x00000000fffff984 */ /* 0x000fe20000000800 */
[----:B------:R-:W-:Y:S01]  /*2ba0*/  @!PT LDS RZ, [RZ] ;  /* 0x00000000fffff984 */ /* 0x000fe20000000800 */
[----:B------:R2:W-:Y:S06]  /*2bb0*/  MEMBAR.ALL.CTA ;  /* 0x0000000000007992 */ /* 0x0005ec0000008000 */
[----:B--2---:R-:W2:Y:S01]  /*2bc0*/  FENCE.VIEW.ASYNC.S ;  /* 0x00000000000073c6 */ /* 0x004ea20000000000 */
[----:B------:R-:W-:Y:S01]  /*2bd0*/  SEL R11, R11, RZ, P1 ;  /* 0x000000ff0b0b7207 */ /* 0x000fe20000800000 */
[----:B--2---:R2:W-:Y:S01]  /*2be0*/  SYNCS.ARRIVE.TRANS64.RED.A1T0 RZ, [R2+URZ], RZ ;  /* 0x000000ff02ff79a7 */ /* 0x0045e200081004ff */
[----:B-1----:R-:W-:-:S02]  /*2bf0*/  LOP3.LUT P3, RZ, R6, 0x1, RZ, 0xc0, !PT ;  /* 0x0000000106ff7812 */ /* 0x002fc4000786c0ff */
[----:B------:R-:W-:-:S04]  /*2c00*/  SEL R5, RZ, 0x1, P1 ;  /* 0x00000001ff057807 */ /* 0x000fc80000800000 */
[----:B------:R-:W-:Y:S02]  /*2c10*/  LOP3.LUT R10, R10, R5, RZ, 0x3c, !PT ;  /* 0x000000050a0a7212 */ /* 0x000fe400078e3cff */
[----:B--2---:R-:W-:-:S04]  /*2c20*/  SEL R2, RZ, 0x1, P0 ;  /* 0x00000001ff027807 */ /* 0x004fc80000000000 */
[----:B------:R-:W-:Y:S01]  /*2c30*/  LOP3.LUT R9, R9, R2, RZ, 0x3c, !PT ;  /* 0x0000000209097212 */ /* 0x000fe200078e3cff */
[----:B------:R-:W-:Y:S06]  /*2c40*/  @P3 BRA `(.L_x_50) ;  /* 0xfffffffc002c3947 */ /* 0x000fec000383ffff */
[----:B------:R-:W-:Y:S01]  /*2c50*/  ULEA UR4, UR5, UR6, 0x3 ;  /* 0x0000000605047291 */ /* 0x000fe2000f8e18ff */
[----:B------:R-:W-:-:S08]  /*2c60*/  SHF.L.U32 R3, R12, 0x1f, RZ ;  /* 0x0000001f0c037819 */ /* 0x000fd000000006ff */
[----:B------:R-:W1:Y:S02]  /*2c70*/  SYNCS.PHASECHK.TRANS64 P0, [UR4+0x70], R3 ;  /* 0x00007003ff0075a7 */ /* 0x000e640008001004 */
[----:B-1----:R-:W-:Y:S05]  /*2c80*/  @P0 BRA `(.L_x_51) ;  /* 0x0000000000080947 */ /* 0x002fea0003800000 */
[----:B------:R-:W1:Y:S02]  /*2c90*/  SYNCS.PHASECHK.TRANS64.TRYWAIT P0, [UR4+0x70], R3 ;  /* 0x00007003ff0075a7 */ /* 0x000e640008001104 */
[----:B-1----:R-:W-:Y:S05]  /*2ca0*/  @!P0 BRA `(.L_x_52) ;  /* 0x0000005c00488947 */ /* 0x002fea0003800000 */
.L_x_51:
[----:B------:R-:W-:-:S04]  /*2cb0*/  UIADD3 UR7, UPT, UPT, UR5, 0x1, URZ ;  /* 0x0000000105077890 */ /* 0x000fc8000fffe0ff */
[----:B------:R-:W-:-:S04]  /*2cc0*/  UISETP.NE.AND UP0, UPT, UR7, 0x2, UPT ;  /* 0x000000020700788c */ /* 0x000fc8000bf05270 */
[----:B------:R-:W-:Y:S02]  /*2cd0*/  USEL UR8, URZ, 0x1, UP0 ;  /* 0x00000001ff087887 */ /* 0x000fe40008000000 */
[----:B------:R-:W-:-:S04]  /*2ce0*/  USEL UR7, UR7, URZ, UP0 ;  /* 0x000000ff07077287 */ /* 0x000fc80008000000 */
[----:B------:R-:W-:Y:S01]  /*2cf0*/  ULEA UR7, UR7, UR6, 0x3 ;  /* 0x0000000607077291 */ /* 0x000fe2000f8e18ff */
[----:B-1----:R-:W-:-:S04]  /*2d00*/  LOP3.LUT R3, R12, UR8, RZ, 0x3c, !PT ;  /* 0x000000080c037c12 */ /* 0x002fc8000f8e3cff */
[----:B------:R-:W-:-:S04]  /*2d10*/  SHF.L.U32 R0, R3, 0x1f, RZ ;  /* 0x0000001f03007819 */ /* 0x000fc800000006ff */
[----:B------:R-:W1:Y:S02]  /*2d20*/  SYNCS.PHASECHK.TRANS64 P0, [UR7+0x70], R0 ;  /* 0x00007000ff0075a7 */ /* 0x000e640008001007 */
[----:B-1----:R-:W-:Y:S05]  /*2d30*/  @P0 EXIT ;  /* 0x000000000000094d */ /* 0x002fea0003800000 */
[----:B------:R-:W-:Y:S02]  /*2d40*/  SHF.L.U32 R3, R3, 0x1f, RZ ;  /* 0x0000001f03037819 */ /* 0x000fe400000006ff */
[----:B------:R-:W-:-:S07]  /*2d50*/  MOV R0, UR7 ;  /* 0x0000000700007c02 */ /* 0x000fce0008000f00 */
.L_x_53:
[----:B-1----:R1:W2:Y:S02]  /*2d60*/  SYNCS.PHASECHK.TRANS64.TRYWAIT P0, [R0+URZ+0x70], R3 ;  /* 0x00007003000075a7 */ /* 0x0022a400080011ff */
[----:B--2---:R-:W-:Y:S05]  /*2d70*/  @!P0 NANOSLEEP.SYNCS 0x989680 ;  /* 0x009896800000895d */ /* 0x004fea0003900000 */
[----:B------:R-:W2:Y:S02]  /*2d80*/  @!P0 SYNCS.PHASECHK.TRANS64 P0, [R0+URZ+0x70], R3 ;  /* 0x00007003000085a7 */ /* 0x000ea400080010ff */
[----:B--2---:R-:W-:Y:S05]  /*2d90*/  @P0 EXIT ;  /* 0x000000000000094d */ /* 0x004fea0003800000 */
[----:B------:R-:W-:Y:S05]  /*2da0*/  BRA `(.L_x_53) ;  /* 0xfffffffc00ec7947 */ /* 0x000fea000383ffff */
.L_x_46:
[----:B------:R-:W-:Y:S05]  /*2db0*/  BRA.U UP4, `(.L_x_54) ;  /* 0x0000000d04687547 */ /* 0x000fea000b800000 */
[----:B------:R-:W-:Y:S01]  /*2dc0*/  UMOV UR4, 0x40 ;  /* 0x0000004000047882 */ /* 0x000fe20000000000 */
[----:B------:R-:W-:Y:S01]  /*2dd0*/  NOP ;  /* 0x0000000000007918 */ /* 0x000fe20000000000 */
[----:B------:R-:W-:Y:S01]  /*2de0*/  ULEA UR5, UR45, UR4, 0x18 ;  /* 0x000000042d057291 */ /* 0x000fe2000f8ec0ff */
[----:B------:R-:W-:Y:S02]  /*2df0*/  UMOV UR6, 0x400 ;  /* 0x0000040000067882 */ /* 0x000fe40000000000 */
[----:B------:R-:W-:-:S06]  /*2e00*/  ULEA UR6, UR45, UR6, 0x18 ;  /* 0x000000062d067291 */ /* 0x000fcc000f8ec0ff */
[----:B------:R-:W1:Y:S02]  /*2e10*/  LDS.U8 R0, [UR5+0x1c] ;  /* 0x00001c05ff007984 */ /* 0x000e640008000000 */
[----:B-1----:R-:W-:-:S13]  /*2e20*/  ISETP.NE.AND P0, PT, R0, RZ, PT ;  /* 0x000000ff0000720c */ /* 0x002fda0003f05270 */
[----:B------:R-:W-:Y:S05]  /*2e30*/  @P0 BRA `(.L_x_55) ;  /* 0x0000000000580947 */ /* 0x000fea0003800000 */
[----:B------:R-:W-:-:S13]  /*2e40*/  ELECT P0, URZ, PT ;  /* 0x0000000000ff782f */ /* 0x000fda0003800000 */
[----:B------:R-:W-:Y:S05]  /*2e50*/  @!P0 BRA `(.L_x_56) ;  /* 0x0000000000608947 */ /* 0x000fea0003800000 */
[----:B------:R-:W-:Y:S01]  /*2e60*/  UMOV UR4, 0x10 ;  /* 0x0000001000047882 */ /* 0x000fe20000000000 */
[----:B------:R-:W-:Y:S01]  /*2e70*/  HFMA2 R0, -RZ, RZ, 0, 5.9604644775390625e-08 ;  /* 0x00000001ff007431 */ /* 0x000fe200000001ff */
[----:B------:R-:W-:-:S03]  /*2e80*/  MOV R3, 0xffff ;  /* 0x0000ffff00037802 */ /* 0x000fc60000000f00 */
[----:B------:R-:W-:Y:S04]  /*2e90*/  DEPBAR.LE SB1, 0x36 ;  /* 0x00009d800000791a */ /* 0x000fe80000000000 */
[----:B------:R-:W1:Y:S02]  /*2ea0*/  UTCATOMSWS.FIND_AND_SET.ALIGN UP0, UR4, UR4 ;  /* 0x00000004000475e3 */ /* 0x000e640008000800 */
[----:B-1----:R-:W-:Y:S01]  /*2eb0*/  MOV R4, UR4 ;  /* 0x0000000400047c02 */ /* 0x002fe20008000f00 */
[----:B------:R-:W-:Y:S06]  /*2ec0*/  BRA.U UP0, `(.L_x_57) ;  /* 0x0000000100187547 */ /* 0x000fec000b800000 */
.L_x_58:
[----:B------:R-:W-:Y:S05]  /*2ed0*/  NANOSLEEP 0x64 ;  /* 0x000000640000795d */ /* 0x000fea0003800000 */
[----:B------:R-:W-:-:S05]  /*2ee0*/  UMOV UR4, 0x10 ;  /* 0x0000001000047882 */ /* 0x000fca0000000000 */
[----:B------:R-:W-:Y:S04]  /*2ef0*/  DEPBAR.LE SB1, 0x36 ;  /* 0x00009d800000791a */ /* 0x000fe80000000000 */
[----:B------:R-:W1:Y:S02]  /*2f00*/  UTCATOMSWS.FIND_AND_SET.ALIGN UP0, UR4, UR4 ;  /* 0x00000004000475e3 */ /* 0x000e640008000800 */
[----:B-1----:R-:W-:Y:S01]  /*2f10*/  MOV R4, UR4 ;  /* 0x0000000400047c02 */ /* 0x002fe20008000f00 */
[----:B------:R-:W-:Y:S05]  /*2f20*/  BRA.U !UP0, `(.L_x_58) ;  /* 0xfffffffd08e87547 */ /* 0x000fea000b83ffff */
.L_x_57:
[-C--:B------:R-:W-:Y:S02]  /*2f30*/  SHF.L.U32 R3, R3, R4.reuse, RZ ;  /* 0x0000000403037219 */ /* 0x080fe400000006ff */
[----:B------:R-:W-:Y:S01]  /*2f40*/  SHF.L.U32 R0, R0, R4, RZ ;  /* 0x0000000400007219 */ /* 0x000fe200000006ff */
[----:B------:R-:W-:Y:S02]  /*2f50*/  IMAD.SHL.U32 R4, R4, 0x20, RZ ;  /* 0x0000002004047824 */ /* 0x000fe400078e00ff */
[----:B------:R1:W-:Y:S04]  /*2f60*/  ATOMS.OR RZ, [UR5+0x14], R3 ;  /* 0x00001403ffff798c */ /* 0x0003e8000b000005 */
[----:B------:R1:W-:Y:S04]  /*2f70*/  ATOMS.OR RZ, [UR5+0x18], R0 ;  /* 0x00001800ffff798c */ /* 0x0003e8000b000005 */
[----:B------:R1:W-:Y:S01]  /*2f80*/  STS [UR6+0x110], R4 ;  /* 0x00011004ff007988 */ /* 0x0003e20008000806 */
[----:B------:R-:W-:Y:S05]  /*2f90*/  BRA `(.L_x_56) ;  /* 0x0000000000107947 */ /* 0x000fea0003800000 */
.L_x_55:
[----:B------:R-:W-:Y:S02]  /*2fa0*/  MOV R0, 0xffffffff ;  /* 0xffffffff00007802 */ /* 0x000fe40000000f00 */
[----:B------:R-:W-:-:S03]  /*2fb0*/  MOV R4, 0x2fe0 ;  /* 0x00002fe000047802 */ /* 0x000fc60000000f00 */
[----:B------:R1:W-:Y:S04]  /*2fc0*/  STS [UR6+0x110], R0 ;  /* 0x00011000ff007988 */ /* 0x0003e80008000806 */
[----:B-1---5:R-:W-:Y:S05]  /*2fd0*/  CALL.REL.NOINC `($__internal_1_$__cuda_sm10x_tcgen05_guardrail_trap_phase_invalid_during_alloc) ;  /* 0x0000006000087944 */ /* 0x022fea0003c00000 */
.L_x_56:
[----:B------:R-:W-:Y:S05]  /*2fe0*/  WARPSYNC.ALL ;  /* 0x0000000000007948 */ /* 0x000fea0003800000 */
[----:B------:R-:W2:Y:S01]  /*2ff0*/  S2UR UR4, SR_CgaCtaId ;  /* 0x00000000000479c3 */ /* 0x000ea20000008800 */
[----:B------:R-:W-:Y:S01]  /*3000*/  UMOV UR13, 0x400 ;  /* 0x00000400000d7882 */ /* 0x000fe20000000000 */
[----:B------:R-:W-:-:S06]  /*3010*/  NOP ;  /* 0x0000000000007918 */ /* 0x000fcc0000000000 */
[----:B------:R-:W-:Y:S06]  /*3020*/  BAR.ARV 0x6, 0xa0 ;  /* 0x0182800000007b1d */ /* 0x000fec0000002000 */
[----:B------:R-:W3:Y:S01]  /*3030*/  LDCU UR5, c[0x0][0x38c] ;  /* 0x00007180ff0577ac */ /* 0x000ee20008000800 */
[----:B------:R-:W-:Y:S01]  /*3040*/  LOP3.LUT R2, R2, 0xffff, RZ, 0xc0, !PT ;  /* 0x0000ffff02027812 */ /* 0x000fe200078ec0ff */
[----:B------:R-:W-:Y:S01]  /*3050*/  IMAD.MOV.U32 R11, RZ, RZ, 0x1 ;  /* 0x00000001ff0b7424 */ /* 0x000fe200078e00ff */
[----:B------:R-:W-:Y:S01]  /*3060*/  CS2R R8, SRZ ;  /* 0x0000000000087805 */ /* 0x000fe2000001ff00 */
[----:B------:R-:W4:Y:S01]  /*3070*/  LDCU UR8, c[0x0][0x38c] ;  /* 0x00007180ff0877ac */ /* 0x000f220008000800 */
[----:B------:R-:W-:Y:S01]  /*3080*/  R2UR UR15, R2 ;  /* 0x00000000020f72ca */ /* 0x000fe200000e0000 */
[----:B------:R-:W-:Y:S01]  /*3090*/  IMAD.MOV.U32 R10, RZ, RZ, RZ ;  /* 0x000000ffff0a7224 */ /* 0x000fe200078e00ff */
[----:B------:R-:W-:Y:S01]  /*30a0*/  UMOV UR19, URZ ;  /* 0x000000ff00137c82 */ /* 0x000fe20008000000 */
[----:B------:R-:W-:Y:S01]  /*30b0*/  UMOV UR10, URZ ;  /* 0x000000ff000a7c82 */ /* 0x000fe20008000000 */
[----:B--2---:R-:W-:Y:S01]  /*30c0*/  ULEA UR13, UR4, UR13, 0x18 ;  /* 0x0000000d040d7291 */ /* 0x004fe2000f8ec0ff */
[----:B------:R-:W-:Y:S01]  /*30d0*/  UMOV UR20, 0x0 ;  /* 0x0000000000147882 */ /* 0x000fe20000000000 */
[----:B------:R-:W-:-:S02]  /*30e0*/  UMOV UR21, 0x8200490 ;  /* 0x0820049000157882 */ /* 0x000fc40000000000 */
[----:B------:R-:W-:Y:S02]  /*30f0*/  UIADD3 UR6, UPT, UPT, UR13, 0x8400, URZ ;  /* 0x000084000d067890 */ /* 0x000fe4000fffe0ff */
[----:B------:R-:W-:Y:S02]  /*3100*/  UIADD3 UR7, UPT, UPT, UR13, 0xb400, URZ ;  /* 0x0000b4000d077890 */ /* 0x000fe4000fffe0ff */
[----:B---3--:R-:W-:Y:S01]  /*3110*/  UIADD3 UR5, UPT, UPT, UR5, 0x1f, URZ ;  /* 0x0000001f05057890 */ /* 0x008fe2000fffe0ff */
[----:B-1----:R-:W1:Y:S01]  /*3120*/  LDS R0, [UR13+0x110] ;  /* 0x0001100dff007984 */ /* 0x002e620008000800 */
[----:B------:R-:W-:Y:S02]  /*3130*/  USHF.R.U32.HI UR6, URZ, 0x4, UR6 ;  /* 0x00000004ff067899 */ /* 0x000fe40008011606 */
[----:B------:R-:W-:Y:S02]  /*3140*/  USHF.R.S32.HI UR4, URZ, 0x1f, UR5 ;  /* 0x0000001fff047899 */ /* 0x000fe40008011405 */
[----:B------:R-:W-:-:S02]  /*3150*/  ULOP3.LUT UR6, UR6, 0x3fff, URZ, 0xc0, !UPT ;  /* 0x00003fff06067892 */ /* 0x000fc4000f8ec0ff */
[----:B------:R-:W-:Y:S02]  /*3160*/  ULEA.HI UR4, UR4, UR5, URZ, 0x5 ;  /* 0x0000000504047291 */ /* 0x000fe4000f8f28ff */
[----:B------:R-:W-:Y:S02]  /*3170*/  USHF.R.U32.HI UR5, URZ, 0x4, UR7 ;  /* 0x00000004ff057899 */ /* 0x000fe40008011607 */
[----:B------:R-:W-:Y:S02]  /*3180*/  USHF.R.S32.HI UR22, URZ, 0x5, UR4 ;  /* 0x00000005ff167899 */ /* 0x000fe40008011404 */
[----:B------:R-:W-:Y:S02]  /*3190*/  ULOP3.LUT UR5, UR5, 0x3fff, URZ, 0xc0, !UPT ;  /* 0x00003fff05057892 */ /* 0x000fe4000f8ec0ff */
[----:B------:R-:W-:Y:S02]  /*31a0*/  UISETP.LT.AND UP0, UPT, UR22, 0x1, UPT ;  /* 0x000000011600788c */ /* 0x000fe4000bf01270 */
[----:B------:R-:W-:-:S02]  /*31b0*/  ULOP3.LUT UR16, UR6, 0x10000, URZ, 0xfc, !UPT ;  /* 0x0001000006107892 */ /* 0x000fc4000f8efcff */
[----:B------:R-:W-:Y:S02]  /*31c0*/  USEL UR23, UR22, 0x1, !UP0 ;  /* 0x0000000116177887 */ /* 0x000fe4000c000000 */
[----:B------:R-:W-:Y:S02]  /*31d0*/  ULOP3.LUT UR17, UR5, 0x10000, URZ, 0xfc, !UPT ;  /* 0x0001000005117892 */ /* 0x000fe4000f8efcff */
[----:B------:R-:W-:Y:S02]  /*31e0*/  UIADD3 UR23, UPT, UPT, -UR23, URZ, URZ ;  /* 0x000000ff17177290 */ /* 0x000fe4000fffe1ff */
[----:B----4-:R-:W-:Y:S01]  /*31f0*/  UISETP.GE.AND UP4, UPT, UR8, 0x1, UPT ;  /* 0x000000010800788c */ /* 0x010fe2000bf86270 */
[----:B-1----:R-:W-:-:S15]  /*3200*/  R2UR UR24, R0 ;  /* 0x00000000001872ca */ /* 0x002fde00000e0000 */
.L_x_65:
[----:B------:R-:W-:Y:S02]  /*3210*/  LEA R0, R10, UR13, 0x3 ;  /* 0x0000000d0a007c11 */ /* 0x000fe4000f8e18ff */
[----:B------:R-:W-:Y:S02]  /*3220*/  SHF.L.U32 R5, R9, 0x1f, RZ ;  /* 0x0000001f09057819 */ /* 0x000fe400000006ff */
[----:B------:R-:W-:Y:S01]  /*3230*/  PLOP3.LUT P0, PT, PT, PT, UP4, 0x80, 0x8 ;  /* 0x000000000008781c */ /* 0x000fe20003f0f048 */
[----:B------:R-:W-:Y:S01]  /*3240*/  VIADD R3, R0, 0x70 ;  /* 0x0000007000037836 */ /* 0x000fe20000000000 */
[----:B-1----:R-:W1:Y:S02]  /*3250*/  SYNCS.PHASECHK.TRANS64.TRYWAIT P1, [R0+URZ+0x60], R5 ;  /* 0x00006005000075a7 */ /* 0x002e6400080211ff */
[----:B-1-3--:R-:W-:Y:S09]  /*3260*/  @!P1 BRA `(.L_x_59) ;  /* 0x0000005400f09947 */ /* 0x00aff20003800000 */
.L_x_125:
[----:B------:R-:W-:Y:S01]  /*3270*/  LEA R4, R10, UR13, 0x4 ;  /* 0x0000000d0a047c11 */ /* 0x000fe2000f8e20ff */
[----:B------:R-:W-:Y:S01]  /*3280*/  @UP4 ULEA UR4, UR10, UR13, 0x3 ;  /* 0x0000000d0a044291 */ /* 0x000fe2000f8e18ff */
[----:B------:R-:W-:Y:S01]  /*3290*/  PLOP3.LUT P2, PT, PT, PT, PT, 0x80, 0x8 ;  /* 0x000000000008781c */ /* 0x000fe20003f4f070 */
[----:B------:R-:W-:Y:S01]  /*32a0*/  ULEA UR18, UR19, UR13, 0x3 ;  /* 0x0000000d13127291 */ /* 0x000fe2000f8e18ff */
[----:B------:R-:W-:Y:S02]  /*32b0*/  PRMT R3, RZ, 0x654, R3 ;  /* 0x00000654ff037816 */ /* 0x000fe40000000003 */
[----:B-1----:R-:W1:Y:S01]  /*32c0*/  LDS.128 R4, [R4+0xf0] ;  /* 0x0000f00004047984 */ /* 0x002e620000000c00 */
[----:B------:R-:W-:Y:S02]  /*32d0*/  @P0 SHF.L.U32 R2, R8, 0x1f, RZ ;  /* 0x0000001f08020819 */ /* 0x000fe400000006ff */
[----:B------:R-:W-:Y:S01]  /*32e0*/  SHF.L.U32 R0, R11, 0x1f, RZ ;  /* 0x0000001f0b007819 */ /* 0x000fe200000006ff */
[----:B------:R-:W-:Y:S01]  /*32f0*/  @!PT LDS RZ, [RZ] ;  /* 0x00000000fffff984 */ /* 0x000fe20000000800 */
[----:B------:R-:W-:Y:S01]  /*3300*/  @!PT LDS RZ, [RZ] ;  /* 0x00000000fffff984 */ /* 0x000fe20000000800 */
[----:B------:R-:W-:Y:S01]  /*3310*/  @!PT LDS RZ, [RZ] ;  /* 0x00000000fffff984 */ /* 0x000fe20000000800 */
[----:B------:R-:W-:Y:S01]  /*3320*/  @!PT LDS RZ, [RZ] ;  /* 0x00000000fffff984 */ /* 0x000fe20000000800 */
[----:B------:R2:W-:Y:S06]  /*3330*/  MEMBAR.ALL.CTA ;  /* 0x0000000000007992 */ /* 0x0005ec0000008000 */
[----:B--2---:R-:W2:Y:S02]  /*3340*/  FENCE.VIEW.ASYNC.S ;  /* 0x00000000000073c6 */ /* 0x004ea40000000000 */
[----:B--2---:R2:W-:Y:S01]  /*3350*/  SYNCS.ARRIVE.TRANS64.RED.A1T0 RZ, [R3+URZ], RZ ;  /* 0x000000ff03ff79a7 */ /* 0x0045e200081004ff */
[----:B------:R2:W3:Y:S01]  /*3360*/  @P0 SYNCS.PHASECHK.TRANS64.TRYWAIT P2, [UR4], R2 ;  /* 0x00000002ff0005a7 */ /* 0x0004e20008041104 */
[----:B-1----:R-:W-:Y:S01]  /*3370*/  LOP3.LUT P1, RZ, R6, 0x1, RZ, 0xc0, !PT ;  /* 0x0000000106ff7812 */ /* 0x002fe2000782c0ff */
[----:B------:R-:W1:Y:S02]  /*3380*/  SYNCS.PHASECHK.TRANS64.TRYWAIT P0, [UR18+0xa0], R0 ;  /* 0x0000a000ff0075a7 */ /* 0x000e640008001112 */
[----:B-123--:R-:W-:Y:S10]  /*3390*/  @!P0 BRA `(.L_x_60) ;  /* 0x0000005400b88947 */ /* 0x00eff40003800000 */
.L_x_127:
[----:B------:R-:W-:Y:S01]  /*33a0*/  IADD3 R10, PT, PT, R10, 0x1, RZ ;  /* 0x000000010a0a7810 */ /* 0x000fe20007ffe0ff */
[----:B------:R-:W-:Y:S06]  /*33b0*/  BRA.U !UP4, `(.L_x_61) ;  /* 0x000000010c887547 */ /* 0x000fec000b800000 */
[----:B------:R-:W-:Y:S02]  /*33c0*/  ULEA UR14, UR19, UR24, 0x7 ;  /* 0x00000018130e7291 */ /* 0x000fe4000f8e38ff */
[----:B------:R-:W-:Y:S01]  /*33d0*/  UPLOP3.LUT UP2, UPT, UPT, UPT, UPT, 0x40, 0x4 ;  /* 0x000000000004789c */ /* 0x000fe20003f4e870 */
[----:B------:R-:W-:Y:S01]  /*33e0*/  UMOV UR12, UR23 ;  /* 0x00000017000c7c82 */ /* 0x000fe20008000000 */
[----:B------:R-:W-:Y:S01]  /*33f0*/  UMOV UR11, UR22 ;  /* 0x00000016000b7c82 */ /* 0x000fe20008000000 */
[----:B------:R-:W-:-:S08]  /*3400*/  UMOV UR5, UR10 ;  /* 0x0000000a00057c82 */ /* 0x000fd00008000000 */
.L_x_64:
[----:B------:R-:W-:Y:S02]  /*3410*/  UIADD3 UR12, UPT, UPT, UR12, 0x1, URZ ;  /* 0x000000010c0c7890 */ /* 0x000fe4000fffe0ff */
[----:B--2---:R-:W-:Y:S02]  /*3420*/  ULEA UR6, UR5, UR13, 0x3 ;  /* 0x0000000d05067291 */ /* 0x004fe4000f8e18ff */
[----:B------:R-:W-:Y:S01]  /*3430*/  UISETP.NE.AND UP3, UPT, UR12, URZ, UPT ;  /* 0x000000ff0c00728c */ /* 0x000fe2000bf65270 */
[----:B---3--:R-:W-:Y:S10]  /*3440*/  @P2 BRA `(.L_x_62) ;  /* 0x00000000000c2947 */ /* 0x008ff40003800000 */
[----:B-1----:R-:W-:Y:S04]  /*3450*/  SHF.L.U32 R3, R8, 0x1f, RZ ;  /* 0x0000001f08037819 */ /* 0x002fe800000006ff */
[----:B------:R-:W1:Y:S02]  /*3460*/  SYNCS.PHASECHK.TRANS64.TRYWAIT P0, [UR6], R3 ;  /* 0x00000003ff0075a7 */ /* 0x000e640008001106 */
[----:B-1----:R-:W-:Y:S05]  /*3470*/  @!P0 BRA `(.L_x_63) ;  /* 0x0000005400988947 */ /* 0x002fea0003800000 */
.L_x_62:
[----:B------:R-:W-:Y:S01]  /*3480*/  UISETP.NE.AND UP0, UPT, UR11, 0x1, UPT ;  /* 0x000000010b00788c */ /* 0x000fe2000bf05270 */
[----:B------:R-:W-:Y:S01]  /*3490*/  PLOP3.LUT P2, PT, PT, PT, PT, 0x80, 0x8 ;  /* 0x000000000008781c */ /* 0x000fe20003f4f070 */
[----:B------:R-:W-:Y:S02]  /*34a0*/  UIADD3 UR4, UPT, UPT, UR5, 0x1, URZ ;  /* 0x0000000105047890 */ /* 0x000fe4000fffe0ff */
[----:B------:R-:W-:Y:S02]  /*34b0*/  ULEA UR8, UR5, UR17, 0x8 ;  /* 0x0000001105087291 */ /* 0x000fe4000f8e40ff */
[----:B------:R-:W-:Y:S01]  /*34c0*/  UISETP.NE.AND UP1, UPT, UR4, 0x3, UPT ;  /* 0x000000030400788c */ /* 0x000fe2000bf25270 */
[----:B------:R-:W-:Y:S01]  /*34d0*/  PLOP3.LUT P0, PT, PT, PT, UP0, 0x80, 0x8 ;  /* 0x000000000008781c */ /* 0x000fe20003f0f008 */
[----:B------:R-:W-:Y:S02]  /*34e0*/  UIADD3 UR11, UPT, UPT, UR11, -0x1, URZ ;  /* 0xffffffff0b0b7890 */ /* 0x000fe4000fffe0ff */
[----:B------:R-:W-:Y:S02]  /*34f0*/  USEL UR7, URZ, 0x1, UP1 ;  /* 0x00000001ff077887 */ /* 0x000fe40008800000 */
[----:B------:R-:W-:Y:S01]  /*3500*/  USEL UR10, UR4, URZ, UP1 ;  /* 0x000000ff040a7287 */ /* 0x000fe20008800000 */
[----:B------:R-:W-:Y:S03]  /*3510*/  UMOV UR9, 0xc0004010 ;  /* 0xc000401000097882 */ /* 0x000fe60000000000 */
[----:B------:R-:W-:Y:S01]  /*3520*/  @UP0 ULEA UR4, UR10, UR13, 0x3 ;  /* 0x0000000d0a040291 */ /* 0x000fe2000f8e18ff */
[----:B------:R-:W-:Y:S01]  /*3530*/  LOP3.LUT R8, R8, UR7, RZ, 0x3c, !PT ;  /* 0x0000000708087c12 */ /* 0x000fe2000f8e3cff */
[----:B------:R-:W-:Y:S03]  /*3540*/  UMOV UR7, 0xc0004010 ;  /* 0xc000401000077882 */ /* 0x000fe60000000000 */
[----:B-1----:R-:W-:Y:S04]  /*3550*/  @P0 SHF.L.U32 R0, R8, 0x1f, RZ ;  /* 0x0000001f08000819 */ /* 0x002fe800000006ff */
[----:B------:R2:W3:Y:S01]  /*3560*/  @P0 SYNCS.PHASECHK.TRANS64.TRYWAIT P2, [UR4], R0 ;  /* 0x00000000ff0005a7 */ /* 0x0004e20008041104 */
[----:B------:R-:W-:Y:S02]  /*3570*/  UIADD3 UR4, UPT, UPT, UR6, 0x18, URZ ;  /* 0x0000001806047890 */ /* 0x000fe4000fffe0ff */
[----:B------:R-:W-:Y:S03]  /*3580*/  ULEA UR6, UR5, UR16, 0x8 ;  /* 0x0000001005067291 */ /* 0x000fe6000f8e40ff */
[----:B------:R-:W-:Y:S06]  /*3590*/  UMOV UR5, UR10 ;  /* 0x0000000a00057c82 */ /* 0x000fec0008000000 */
[----:B------:R2:W-:Y:S01]  /*35a0*/  UTCQMMA gdesc[UR6], gdesc[UR8], tmem[UR14], tmem[UR20], idesc[UR21], UP2 ;  /* 0x00ff1408060075ea */ /* 0x0005e2000900030e */
[----:B------:R-:W-:Y:S01]  /*35b0*/  UPLOP3.LUT UP2, UPT, UPT, UPT, UPT, 0x80, 0x8 ;  /* 0x000000000008789c */ /* 0x000fe20003f4f070 */
[----:B------:R2:W-:Y:S01]  /*35c0*/  UTCBAR.MULTICAST [UR4], URZ, UR15 ;  /* 0x000000ff040073e9 */ /* 0x0005e2000800080f */
[----:B------:R-:W-:Y:S09]  /*35d0*/  BRA.U UP3, `(.L_x_64) ;  /* 0xfffffffd038c7547 */ /* 0x000ff2000b83ffff */
.L_x_61:
[----:B--2---:R-:W-:Y:S01]  /*35e0*/  UIADD3 UR4, UPT, UPT, UR19, 0x1, URZ ;  /* 0x0000000113047890 */ /* 0x004fe2000fffe0ff */
[C---:B------:R-:W-:Y:S01]  /*35f0*/  ISETP.NE.AND P0, PT, R10.reuse, 0x2, PT ;  /* 0x000000020a00780c */ /* 0x040fe20003f05270 */
[----:B------:R-:W-:Y:S02]  /*3600*/  UIADD3 UR5, UPT, UPT, UR18, 0x80, URZ ;  /* 0x0000008012057890 */ /* 0x000fe4000fffe0ff */
[----:B------:R-:W-:Y:S01]  /*3610*/  UISETP.NE.AND UP0, UPT, UR4, 0x4, UPT ;  /* 0x000000040400788c */ /* 0x000fe2000bf05270 */
[----:B-1----:R-:W-:Y:S02]  /*3620*/  SEL R0, RZ, 0x1, P0 ;  /* 0x00000001ff007807 */ /* 0x002fe40000000000 */
[----:B------:R-:W-:Y:S01]  /*3630*/  SEL R10, R10, RZ, P0 ;  /* 0x000000ff0a0a7207 */ /* 0x000fe20000000000 */
[----:B------:R-:W-:Y:S01]  /*3640*/  USEL UR6, URZ, 0x1, UP0 ;  /* 0x00000001ff067887 */ /* 0x000fe20008000000 */
[----:B------:R-:W-:Y:S01]  /*3650*/  LOP3.LUT R9, R9, R0, RZ, 0x3c, !PT ;  /* 0x0000000009097212 */ /* 0x000fe200078e3cff */
[----:B------:R-:W-:Y:S01]  /*3660*/  USEL UR19, UR4, URZ, UP0 ;  /* 0x000000ff04137287 */ /* 0x000fe20008000000 */
[----:B------:R1:W-:Y:S03]  /*3670*/  UTCBAR [UR5], URZ ;  /* 0x000000ff050073e9 */ /* 0x0003e600080000ff */
[----:B------:R-:W-:Y:S01]  /*3680*/  LOP3.LUT R11, R11, UR6, RZ, 0x3c, !PT ;  /* 0x000000060b0b7c12 */ /* 0x000fe2000f8e3cff */
[----:B------:R-:W-:Y:S07]  /*3690*/  @P1 BRA `(.L_x_65) ;  /* 0xfffffff800dc1947 */ /* 0x000fee000383ffff */
[----:B------:R-:W2:Y:S01]  /*36a0*/  S2UR UR8, SR_CgaCtaId ;  /* 0x00000000000879c3 */ /* 0x000ea20000008800 */
[----:B------:R-:W-:Y:S01]  /*36b0*/  ELECT P0, URZ, PT ;  /* 0x0000000000ff782f */ /* 0x000fe20003800000 */
[----:B------:R-:W-:Y:S01]  /*36c0*/  IMAD.MOV.U32 R0, RZ, RZ, 0x1 ;  /* 0x00000001ff007424 */ /* 0x000fe200078e00ff */
[----:B------:R-:W-:Y:S01]  /*36d0*/  UIADD3 UR13, UPT, UPT, UR13, 0xa0, URZ ;  /* 0x000000a00d0d7890 */ /* 0x000fe2000fffe0ff */
[----:B------:R-:W-:Y:S01]  /*36e0*/  SHF.L.U32 R3, R11, 0x1f, RZ ;  /* 0x0000001f0b037819 */ /* 0x000fe200000006ff */
[----:B------:R-:W-:-:S03]  /*36f0*/  UMOV UR4, 0x40 ;  /* 0x0000004000047882 */ /* 0x000fc60000000000 */
[----:B------:R-:W-:Y:S01]  /*3700*/  UVIRTCOUNT.DEALLOC.SMPOOL 0x80 ;  /* 0x000000800000784c */ /* 0x000fe20000000000 */
[----:B--2---:R-:W-:Y:S02]  /*3710*/  ULEA UR8, UR8, UR4, 0x18 ;  /* 0x0000000408087291 */ /* 0x004fe4000f8ec0ff */
[----:B------:R-:W-:-:S07]  /*3720*/  ULEA UR4, UR19, UR13, 0x3 ;  /* 0x0000000d13047291 */ /* 0x000fce000f8e18ff */
[----:B------:R2:W-:Y:S02]  /*3730*/  @P0 STS.U8 [UR8+0x1c], R0 ;  /* 0x00001c00ff000988 */ /* 0x0005e40008000008 */
[----:B------:R-:W4:Y:S02]  /*3740*/  SYNCS.PHASECHK.TRANS64.TRYWAIT P0, [UR4], R3 ;  /* 0x00000003ff0075a7 */ /* 0x000f240008001104 */
[----:B--2-4-:R-:W-:Y:S05]  /*3750*/  @!P0 BRA `(.L_x_66) ;  /* 0x0000005000f88947 */ /* 0x014fea0003800000 */
.L_x_130:
[----:B------:R-:W-:-:S04]  /*3760*/  UIADD3 UR4, UPT, UPT, UR19, 0x1, URZ ;  /* 0x0000000113047890 */ /* 0x000fc8000fffe0ff */
[----:B------:R-:W-:-:S04]  /*3770*/  UISETP.NE.AND UP0, UPT, UR4, 0x4, UPT ;  /* 0x000000040400788c */ /* 0x000fc8000bf05270 */
[----:B------:R-:W-:Y:S02]  /*3780*/  USEL UR6, URZ, 0x1, UP0 ;  /* 0x00000001ff067887 */ /* 0x000fe40008000000 */
[----:B------:R-:W-:-:S04]  /*3790*/  USEL UR4, UR4, URZ, UP0 ;  /* 0x000000ff04047287 */ /* 0x000fc80008000000 */
[----:B-1----:R-:W-:Y:S01]  /*37a0*/  ULEA UR5, UR4, UR13, 0x3 ;  /* 0x0000000d04057291 */ /* 0x002fe2000f8e18ff */
[----:B------:R-:W-:-:S04]  /*37b0*/  LOP3.LUT R2, R11, UR6, RZ, 0x3c, !PT ;  /* 0x000000060b027c12 */ /* 0x000fc8000f8e3cff */
[----:B--2---:R-:W-:-:S04]  /*37c0*/  SHF.L.U32 R3, R2, 0x1f, RZ ;  /* 0x0000001f02037819 */ /* 0x004fc800000006ff */
[----:B------:R-:W1:Y:S02]  /*37d0*/  SYNCS.PHASECHK.TRANS64.TRYWAIT P0, [UR5], R3 ;  /* 0x00000003ff0075a7 */ /* 0x000e640008001105 */
[----:B-1----:R-:W-:Y:S05]  /*37e0*/  @!P0 BRA `(.L_x_67) ;  /* 0x0000005000ec8947 */ /* 0x002fea0003800000 */
.L_x_132:
        /* <DEDUP_REMOVED lines=9> */
.L_x_134:
[----:B------:R-:W-:-:S04]  /*3880*/  UIADD3 UR4, UPT, UPT, UR4, 0x1, URZ ;  /* 0x0000000104047890 */ /* 0x000fc8000fffe0ff */
[----:B------:R-:W-:-:S04]  /*3890*/  UISETP.NE.AND UP0, UPT, UR4, 0x4, UPT ;  /* 0x000000040400788c */ /* 0x000fc8000bf05270 */
[----:B------:R-:W-:Y:S02]  /*38a0*/  USEL UR5, URZ, 0x1, UP0 ;  /* 0x00000001ff057887 */ /* 0x000fe40008000000 */
[----:B------:R-:W-:-:S04]  /*38b0*/  USEL UR4, UR4, URZ, UP0 ;  /* 0x000000ff04047287 */ /* 0x000fc80008000000 */
[----:B------:R-:W-:Y:S01]  /*38c0*/  ULEA UR4, UR4, UR13, 0x3 ;  /* 0x0000000d04047291 */ /* 0x000fe2000f8e18ff */
[----:B-1----:R-:W-:-:S04]  /*38d0*/  LOP3.LUT R3, R2, UR5, RZ, 0x3c, !PT ;  /* 0x0000000502037c12 */ /* 0x002fc8000f8e3cff */
[----:B------:R-:W-:-:S04]  /*38e0*/  SHF.L.U32 R3, R3, 0x1f, RZ ;  /* 0x0000001f03037819 */ /* 0x000fc800000006ff */
[----:B------:R-:W1:Y:S02]  /*38f0*/  SYNCS.PHASECHK.TRANS64.TRYWAIT P0, [UR4], R3 ;  /* 0x00000003ff0075a7 */ /* 0x000e640008001104 */
[----:B-1----:R-:W-:Y:S05]  /*3900*/  @!P0 BRA `(.L_x_69) ;  /* 0x0000005000d48947 */ /* 0x002fea0003800000 */
.L_x_136:
[----:B------:R-:W-:Y:S01]  /*3910*/  NOP ;  /* 0x0000000000007918 */ /* 0x000fe20000000000 */
[----:B-1----:R-:W1:Y:S01]  /*3920*/  LDS R0, [UR8+0x14] ;  /* 0x00001408ff007984 */ /* 0x002e620008000800 */
[----:B------:R-:W-:Y:S01]  /*3930*/  ULOP3.LUT UR4, UR24, 0xffff, URZ, 0xc0, !UPT ;  /* 0x0000ffff18047892 */ /* 0x000fe2000f8ec0ff */
[----:B------:R-:W-:Y:S01]  /*3940*/  UMOV UR5, 0xffff ;  /* 0x0000ffff00057882 */ /* 0x000fe20000000000 */
[----:B------:R-:W-:Y:S02]  /*3950*/  UMOV UR6, 0x1 ;  /* 0x0000000100067882 */ /* 0x000fe40000000000 */
[----:B------:R-:W-:-:S04]  /*3960*/  USHF.R.U32.HI UR4, URZ, 0x5, UR4 ;  /* 0x00000005ff047899 */ /* 0x000fc80008011604 */
[----:B------:R-:W-:Y:S02]  /*3970*/  USHF.L.U32 UR5, UR5, UR4, URZ ;  /* 0x0000000405057299 */ /* 0x000fe400080006ff */
[----:B------:R-:W-:-:S04]  /*3980*/  USHF.L.U32 UR4, UR6, UR4, URZ ;  /* 0x0000000406047299 */ /* 0x000fc800080006ff */
[----:B-1----:R-:W-:-:S04]  /*3990*/  LOP3.LUT R0, R0, UR5, RZ, 0xc0, !PT ;  /* 0x0000000500007c12 */ /* 0x002fc8000f8ec0ff */
[----:B------:R-:W-:-:S13]  /*39a0*/  ISETP.NE.AND P0, PT, R0, UR5, PT ;  /* 0x0000000500007c0c */ /* 0x000fda000bf05270 */
[----:B------:R-:W-:Y:S05]  /*39b0*/  @P0 BRA `(.L_x_70) ;  /* 0x0000000000580947 */ /* 0x000fea0003800000 */
[----:B------:R-:W1:Y:S02]  /*39c0*/  LDS R0, [UR8+0x18] ;  /* 0x00001808ff007984 */ /* 0x000e640008000800 */
[----:B-1----:R-:W-:-:S04]  /*39d0*/  LOP3.LUT R0, R0, UR4, RZ, 0xc0, !PT ;  /* 0x0000000400007c12 */ /* 0x002fc8000f8ec0ff */
[----:B------:R-:W-:-:S13]  /*39e0*/  ISETP.NE.AND P0, PT, R0, UR4, PT ;  /* 0x0000000400007c0c */ /* 0x000fda000bf05270 */
[----:B------:R-:W-:Y:S05]  /*39f0*/  @P0 BRA `(.L_x_71) ;  /* 0x00000000003c0947 */ /* 0x000fea0003800000 */
[----:B------:R-:W1:Y:S01]  /*3a00*/  S2R R2, SR_LANEID ;  /* 0x0000000000027919 */ /* 0x000e620000000000 */
[----:B------:R-:W-:Y:S01]  /*3a10*/  ULOP3.LUT UR5, URZ, UR5, URZ, 0x33, !UPT ;  /* 0x00000005ff057292 */ /* 0x000fe2000f8e33ff */
[----:B------:R-:W-:Y:S01]  /*3a20*/  LOP3.LUT R4, RZ, UR4, RZ, 0x33, !PT ;  /* 0x00000004ff047c12 */ /* 0x000fe2000f8e33ff */
[----:B------:R-:W-:Y:S02]  /*3a30*/  VOTEU.ANY UR4, UPT, PT ;  /* 0x0000000000047886 */ /* 0x000fe400038e0100 */
[----:B------:R-:W-:Y:S01]  /*3a40*/  UFLO.U32 UR4, UR4 ;  /* 0x00000004000472bd */ /* 0x000fe200080e0000 */
[----:B------:R-:W2:Y:S01]  /*3a50*/  REDUX UR6, R4 ;  /* 0x00000000040673c4 */ /* 0x000ea20000000000 */
[----:B------:R-:W-:-:S06]  /*3a60*/  IMAD.U32 R0, RZ, RZ, UR5 ;  /* 0x00000005ff007e24 */ /* 0x000fcc000f8e00ff */
[----:B------:R4:W-:Y:S01]  /*3a70*/  UTCATOMSWS.AND URZ, UR5 ;  /* 0x0000000500ff79e3 */ /* 0x0009e20008000000 */
[----:B------:R-:W3:Y:S01]  /*3a80*/  REDUX UR7, R0 ;  /* 0x00000000000773c4 */ /* 0x000ee20000000000 */
[----:B-1----:R-:W-:Y:S01]  /*3a90*/  ISETP.EQ.U32.AND P0, PT, R2, UR4, PT ;  /* 0x0000000402007c0c */ /* 0x002fe2000bf02070 */
[----:B--2---:R-:W-:Y:S01]  /*3aa0*/  IMAD.U32 R2, RZ, RZ, UR6 ;  /* 0x00000006ff027e24 */ /* 0x004fe2000f8e00ff */
[----:B---3--:R-:W-:-:S11]  /*3ab0*/  MOV R3, UR7 ;  /* 0x0000000700037c02 */ /* 0x008fd60008000f00 */
[----:B------:R4:W-:Y:S04]  /*3ac0*/  @P0 ATOMS.AND RZ, [UR8+0x14], R3 ;  /* 0x00001403ffff098c */ /* 0x0009e8000a800008 */
[----:B------:R4:W-:Y:S01]  /*3ad0*/  @P0 ATOMS.AND RZ, [UR8+0x18], R2 ;  /* 0x00001802ffff098c */ /* 0x0009e2000a800008 */
[----:B------:R-:W-:Y:S05]  /*3ae0*/  BRA `(.L_x_72) ;  /* 0x0000000000147947 */ /* 0x000fea0003800000 */
.L_x_71:
[----:B------:R-:W-:Y:S02]  /*3af0*/  MOV R2, 0x3b10 ;  /* 0x00003b1000027802 */ /* 0x000fe40000000f00 */
[----:B---3-5:R-:W-:Y:S05]  /*3b00*/  CALL.REL.NOINC `($__internal_0_$__cuda_sm10x_tcgen05_guardrail_trap_col_being_dealloced_not_returned_by_alloc) ;  /* 0x0000005400307944 */ /* 0x028fea0003c00000 */
[----:B------:R-:W-:Y:S05]  /*3b10*/  BRA `(.L_x_72) ;  /* 0x0000000000087947 */ /* 0x000fea0003800000 */
.L_x_70:
[----:B------:R-:W-:Y:S02]  /*3b20*/  MOV R2, 0x3b40 ;  /* 0x00003b4000027802 */ /* 0x000fe40000000f00 */
[----:B---3-5:R-:W-:Y:S05]  /*3b30*/  CALL.REL.NOINC `($__internal_2_$__cuda_sm10x_tcgen05_guardrail_trap_unallocated_columns_being_dealloced) ;  /* 0x00000054003c7944 */ /* 0x028fea0003c00000 */
.L_x_72:
[----:B------:R-:W-:Y:S01]  /*3b40*/  NOP ;  /* 0x0000000000007918 */ /* 0x000fe20000000000 */
[----:B----4-:R-:W-:Y:S05]  /*3b50*/  EXIT ;  /* 0x000000000000794d */ /* 0x010fea0003800000 */
.L_x_54:
[----:B------:R-:W-:-:S09]  /*3b60*/  UISETP.NE.OR UP0, UPT, UR17, 0x3, !UP3 ;  /* 0x000000031100788c */ /* 0x000fd2000df05670 */
[----:B------:R-:W-:Y:S05]  /*3b70*/  BRA.U UP0, `(.L_x_73) ;  /* 0x0000000d00807547 */ /* 0x000fea000b800000 */
[----:B------:R-:W1:Y:S01]  /*3b80*/  LDCU UR32, c[0x0][0x370] ;  /* 0x00006e00ff2077ac */ /* 0x000e620008000800 */
[----:B------:R-:W2:Y:S01]  /*3b90*/  LDC.64 R16, c[0x0][0x348] ;  /* 0x0000d200ff107b82 */ /* 0x000ea20000000a00 */
[----:B------:R-:W-:Y:S02]  /*3ba0*/  HFMA2 R13, -RZ, RZ, 0, 0 ;  /* 0x00000000ff0d7431 */ /* 0x000fe400000001ff */
[----:B------:R-:W-:Y:S01]  /*3bb0*/  IMAD.MOV.U32 R15, RZ, RZ, 0x1 ;  /* 0x00000001ff0f7424 */ /* 0x000fe200078e00ff */
[----:B------:R-:W1:Y:S01]  /*3bc0*/  LDCU.128 UR28, c[0x0][0xb10] ;  /* 0x00016200ff1c77ac */ /* 0x000e620008000c00 */
[----:B------:R-:W-:Y:S01]  /*3bd0*/  IMAD.MOV.U32 R14, RZ, RZ, RZ ;  /* 0x000000ffff0e7224 */ /* 0x000fe200078e00ff */
[----:B------:R-:W-:Y:S01]  /*3be0*/  MOV R7, 0x2000 ;  /* 0x0000200000077802 */ /* 0x000fe20000000f00 */
[----:B------:R-:W3:Y:S01]  /*3bf0*/  LDCU UR27, c[0x0][0x374] ;  /* 0x00006e80ff1b77ac */ /* 0x000ee20008000800 */
[----:B------:R-:W4:Y:S01]  /*3c00*/  LDC.64 R2, c[0x0][0x888] ;  /* 0x00022200ff027b82 */ /* 0x000f220000000a00 */
[----:B------:R-:W3:Y:S01]  /*3c10*/  LDCU UR15, c[0x0][0xb0c] ;  /* 0x00016180ff0f77ac */ /* 0x000ee20008000800 */
[----:B------:R-:W2:Y:S06]  /*3c20*/  LDCU UR38, c[0x0][0xb20] ;  /* 0x00016400ff2677ac */ /* 0x000eac0008000800 */
[----:B------:R-:W4:Y:S01]  /*3c30*/  LDC.64 R4, c[0x0][0x890] ;  /* 0x00022400ff047b82 */ /* 0x000f220000000a00 */
[----:B------:R-:W2:Y:S01]  /*3c40*/  LDCU UR4, c[0x0][0xb30] ;  /* 0x00016600ff0477ac */ /* 0x000ea20008000800 */
[----:B------:R-:W-:Y:S01]  /*3c50*/  UMOV UR21, 0x400 ;  /* 0x0000040000157882 */ /* 0x000fe20000000000 */
[----:B-1----:R-:W-:-:S02]  /*3c60*/  UIMAD.WIDE.U32 UR6, UR32, UR28, URZ ;  /* 0x0000001c200672a5 */ /* 0x002fc4000f8e00ff */
[----:B---3--:R-:W-:Y:S02]  /*3c70*/  UIMAD.WIDE.U32 UR8, UR27, UR31, URZ ;  /* 0x0000001f1b0872a5 */ /* 0x008fe4000f8e00ff */
[----:B------:R-:W-:Y:S02]  /*3c80*/  ULEA UR21, UR45, UR21, 0x18 ;  /* 0x000000152d157291 */ /* 0x000fe4000f8ec0ff */
[----:B------:R-:W-:Y:S02]  /*3c90*/  UPLOP3.LUT UP3, UPT, UPT, UPT, UPT, 0x40, 0x4 ;  /* 0x000000000004789c */ /* 0x000fe40003f6e870 */
[----:B------:R-:W-:Y:S01]  /*3ca0*/  UIADD3 UR33, UPT, UPT, UR21, 0x38, URZ ;  /* 0x0000003815217890 */ /* 0x000fe2000fffe0ff */
[----:B------:R-:W-:Y:S01]  /*3cb0*/  UMOV UR6, UR7 ;  /* 0x0000000700067c82 */ /* 0x000fe20008000000 */
[----:B------:R-:W-:Y:S01]  /*3cc0*/  UMOV UR34, UR9 ;  /* 0x0000000900227c82 */ /* 0x000fe20008000000 */
[----:B------:R-:W-:Y:S02]  /*3cd0*/  UISETP.GE.AND UP0, UPT, UR42, 0x1, UPT ;  /* 0x000000012a00788c */ /* 0x000fe4000bf06270 */
[----:B------:R-:W-:Y:S01]  /*3ce0*/  UISETP.NE.AND UP4, UPT, UR42, 0x1, UPT ;  /* 0x000000012a00788c */ /* 0x000fe2000bf85270 */
[----:B------:R-:W1:Y:S01]  /*3cf0*/  LDCU.64 UR22, c[0x0][0xb28] ;  /* 0x00016500ff1677ac */ /* 0x000e620008000a00 */
[----:B------:R-:W-:-:S02]  /*3d00*/  UISETP.NE.AND UP6, UPT, UR15, 0x1, UPT ;  /* 0x000000010f00788c */ /* 0x000fc4000bfc5270 */
[----:B------:R-:W-:Y:S02]  /*3d10*/  UISETP.NE.AND UP5, UPT, UR30, 0x1, UPT ;  /* 0x000000011e00788c */ /* 0x000fe4000bfa5270 */
[----:B------:R-:W-:Y:S02]  /*3d20*/  UIADD3 UR17, UPT, UPT, UR21, 0x30, URZ ;  /* 0x0000003015117890 */ /* 0x000fe4000fffe0ff */
[----:B------:R-:W-:Y:S02]  /*3d30*/  UPRMT UR33, UR45, 0x654, UR33 ;  /* 0x000006542d217896 */ /* 0x000fe40008000021 */
[----:B------:R-:W-:Y:S02]  /*3d40*/  USHF.R.U32.HI UR35, URZ, UR29, UR6 ;  /* 0x0000001dff237299 */ /* 0x000fe40008011606 */
[----:B--2---:R-:W-:Y:S02]  /*3d50*/  USHF.R.U32.HI UR34, URZ, UR38, UR34 ;  /* 0x00000026ff227299 */ /* 0x004fe40008011622 */
[----:B------:R-:W-:-:S11]  /*3d60*/  UISETP.NE.AND UP2, UPT, UR4, 0x1, UPT ;  /* 0x000000010400788c */ /* 0x000fd6000bf45270 */
.L_x_82:
[C---:B------:R-:W-:Y:S02]  /*3d70*/  LEA R12, R14.reuse, UR21, 0x3 ;  /* 0x000000150e0c7c11 */ /* 0x040fe4000f8e18ff */
[----:B------:R-:W-:Y:S02]  /*3d80*/  SHF.L.U32 R9, R13, 0x1f, RZ ;  /* 0x0000001f0d097819 */ /* 0x000fe400000006ff */
[----:B------:R-:W-:Y:S02]  /*3d90*/  LEA R10, R14, UR21, 0x4 ;  /* 0x000000150e0a7c11 */ /* 0x000fe4000f8e20ff */
[----:B--2---:R-:W2:Y:S02]  /*3da0*/  SYNCS.PHASECHK.TRANS64.TRYWAIT P0, [R12+URZ+0x60], R9 ;  /* 0x000060090c0075a7 */ /* 0x004ea400080011ff */
[----:B--2---:R-:W-:Y:S05]  /*3db0*/  @!P0 BRA `(.L_x_74) ;  /* 0x0000004c00c08947 */ /* 0x004fea0003800000 */
.L_x_137:
[----:B--2---:R-:W2:Y:S01]  /*3dc0*/  LDS.128 R8, [R10+0xf0] ;  /* 0x0000f0000a087984 */ /* 0x004ea20000000c00 */
[----:B------:R-:W-:Y:S01]  /*3dd0*/  UISETP.GE.AND UP0, UPT, UR42, 0x1, UPT ;  /* 0x000000012a00788c */ /* 0x000fe2000bf06270 */
[----:B------:R-:W-:Y:S01]  /*3de0*/  @!PT LDS RZ, [RZ] ;  /* 0x00000000fffff984 */ /* 0x000fe20000000800 */
[----:B------:R-:W-:Y:S01]  /*3df0*/  @!PT LDS RZ, [RZ] ;  /* 0x00000000fffff984 */ /* 0x000fe20000000800 */
[----:B------:R-:W-:Y:S01]  /*3e00*/  @!PT LDS RZ, [RZ] ;  /* 0x00000000fffff984 */ /* 0x000fe20000000800 */
[----:B------:R-:W-:Y:S01]  /*3e10*/  @!PT LDS RZ, [RZ] ;  /* 0x00000000fffff984 */ /* 0x000fe20000000800 */
[----:B------:R3:W-:Y:S06]  /*3e20*/  MEMBAR.ALL.CTA ;  /* 0x0000000000007992 */ /* 0x0007ec0000008000 */
[----:B---3--:R-:W3:Y:S01]  /*3e30*/  FENCE.VIEW.ASYNC.S ;  /* 0x00000000000073c6 */ /* 0x008ee20000000000 */
[----:B--2---:R-:W-:Y:S11]  /*3e40*/  LOP3.LUT P0, RZ, R10, 0x1, RZ, 0xc0, !PT ;  /* 0x000000010aff7812 */ /* 0x004ff6000780c0ff */
[----:B------:R-:W-:Y:S02]  /*3e50*/  @!UPT UIADD3 URZ, UPT, UPT, URZ, URZ, URZ ;  /* 0x000000fffffff290 */ /* 0x000fe4000fffe0ff */
[----:B---3--:R-:W-:Y:S01]  /*3e60*/  VOTEU.ANY UP1, P0 ;  /* 0x0000000000ff7886 */ /* 0x008fe20000020100 */
[----:B------:R-:W-:Y:S11]  /*3e70*/  PLOP3.LUT P0, PT, PT, PT, UP1, 0x80, 0x8 ;  /* 0x000000000008781c */ /* 0x000ff60003f0f018 */
[----:B------:R-:W-:Y:S02]  /*3e80*/  @!UPT UIADD3 URZ, UPT, UPT, URZ, URZ, URZ ;  /* 0x000000fffffff290 */ /* 0x000fe4000fffe0ff */
[----:B------:R-:W-:Y:S02]  /*3e90*/  @P0 SHF.R.U32.HI R0, RZ, 0x10, R9 ;  /* 0x00000010ff000819 */ /* 0x000fe40000011609 */
[----:B------:R-:W-:Y:S02]  /*3ea0*/  @P0 MOV R6, R8 ;  /* 0x0000000800060202 */ /* 0x000fe40000000f00 */
[----:B------:R-:W-:Y:S01]  /*3eb0*/  @P0 R2UR UR4, R0 ;  /* 0x00000000000402ca */ /* 0x000fe200000e0000 */
[----:B------:R-:W-:Y:S01]  /*3ec0*/  VIADD R0, R12, 0x70 ;  /* 0x000000700c007836 */ /* 0x000fe20000000000 */
[----:B------:R-:W-:Y:S02]  /*3ed0*/  @P0 LOP3.LUT R8, R9, 0xffff, RZ, 0xc0, !PT ;  /* 0x0000ffff09080812 */ /* 0x000fe400078ec0ff */
[----:B------:R-:W-:Y:S02]  /*3ee0*/  @P0 R2UR UR6, R6 ;  /* 0x00000000060602ca */ /* 0x000fe400000e0000 */
[----:B------:R-:W-:Y:S02]  /*3ef0*/  PRMT R0, RZ, 0x654, R0 ;  /* 0x00000654ff007816 */ /* 0x000fe40000000000 */
[----:B------:R-:W-:Y:S02]  /*3f00*/  @P0 R2UR UR5, R8 ;  /* 0x00000000080502ca */ /* 0x000fe400000e0000 */
[----:B------:R2:W-:Y:S03]  /*3f10*/  SYNCS.ARRIVE.TRANS64.RED.A1T0 RZ, [R0+URZ], RZ ;  /* 0x000000ff00ff79a7 */ /* 0x0005e600081004ff */
[----:B------:R-:W-:Y:S04]  /*3f20*/  @UP1 UMOV UR26, UR4 ;  /* 0x00000004001a1c82 */ /* 0x000fe80008000000 */
[----:B------:R-:W-:Y:S04]  /*3f30*/  @UP1 UMOV UR14, UR6 ;  /* 0x00000006000e1c82 */ /* 0x000fe80008000000 */
[----:B------:R-:W-:Y:S01]  /*3f40*/  @UP1 UMOV UR13, UR5 ;  /* 0x00000005000d1c82 */ /* 0x000fe20008000000 */
[----:B------:R-:W-:Y:S05]  /*3f50*/  BRA.U !UP0, `(.L_x_75) ;  /* 0x0000000108a47547 */ /* 0x000fea000b800000 */
[----:B------:R-:W-:Y:S02]  /*3f60*/  UIMAD.WIDE.U32 UR8, UR13, UR31, URZ ;  /* 0x0000001f0d0872a5 */ /* 0x000fe4000f8e00ff */
[----:B------:R-:W-:Y:S02]  /*3f70*/  UIMAD.WIDE.U32 UR10, UR14, UR28, URZ ;  /* 0x0000001c0e0a72a5 */ /* 0x000fe4000f8e00ff */
[----:B------:R-:W-:Y:S02]  /*3f80*/  USEL UR4, UR27, UR34, !UP5 ;  /* 0x000000221b047287 */ /* 0x000fe4000e800000 */
[----:B------:R-:W-:Y:S02]  /*3f90*/  USEL UR7, UR32, UR35, !UP6 ;  /* 0x0000002320077287 */ /* 0x000fe4000f000000 */
[----:B-1----:R-:W-:Y:S02]  /*3fa0*/  UIMAD.WIDE.U32 UR18, UR4, UR22, URZ ;  /* 0x00000016041272a5 */ /* 0x002fe4000f8e00ff */
[----:B------:R-:W-:Y:S01]  /*3fb0*/  UIMAD.WIDE.U32 UR24, UR7, UR22, URZ ;  /* 0x00000016071872a5 */ /* 0x000fe2000f8e00ff */
[----:B------:R-:W-:Y:S02]  /*3fc0*/  UMOV UR5, UR9 ;  /* 0x0000000900057c82 */ /* 0x000fe40008000000 */
[----:B------:R-:W-:Y:S03]  /*3fd0*/  USHF.R.U32.HI UR6, URZ, UR38, UR5 ;  /* 0x00000026ff067299 */ /* 0x000fe60008011605 */
[----:B------:R-:W-:Y:S01]  /*3fe0*/  UMOV UR5, UR11 ;  /* 0x0000000b00057c82 */ /* 0x000fe20008000000 */
[----:B------:R-:W-:Y:S02]  /*3ff0*/  USEL UR6, UR13, UR6, !UP5 ;  /* 0x000000060d067287 */ /* 0x000fe4000e800000 */
[----:B------:R-:W-:Y:S02]  /*4000*/  USHF.R.U32.HI UR8, URZ, UR29, UR5 ;  /* 0x0000001dff087299 */ /* 0x000fe40008011605 */
[----:B------:R-:W-:Y:S01]  /*4010*/  UIMAD.WIDE.U32 UR10, UR6, UR22, URZ ;  /* 0x00000016060a72a5 */ /* 0x000fe2000f8e00ff */
[----:B------:R-:W-:Y:S02]  /*4020*/  UMOV UR5, UR19 ;  /* 0x0000001300057c82 */ /* 0x000fe40008000000 */
[----:B------:R-:W-:Y:S03]  /*4030*/  @UP4 USHF.R.U32.HI UR4, URZ, UR23, UR5 ;  /* 0x00000017ff044299 */ /* 0x000fe60008011605 */
[----:B------:R-:W-:Y:S01]  /*4040*/  UMOV UR5, UR25 ;  /* 0x0000001900057c82 */ /* 0x000fe20008000000 */
[----:B------:R-:W-:Y:S02]  /*4050*/  UIMAD UR4, UR42, UR4, URZ ;  /* 0x000000042a0472a4 */ /* 0x000fe4000f8e02ff */
[----:B------:R-:W-:Y:S02]  /*4060*/  @UP4 USHF.R.U32.HI UR7, URZ, UR23, UR5 ;  /* 0x00000017ff074299 */ /* 0x000fe40008011605 */
[----:B------:R-:W-:Y:S02]  /*4070*/  USEL UR5, UR14, UR8, !UP6 ;  /* 0x000000080e057287 */ /* 0x000fe4000f000000 */
[----:B------:R-:W-:Y:S02]  /*4080*/  UIMAD UR8, UR42, UR7, URZ ;  /* 0x000000072a0872a4 */ /* 0x000fe4000f8e02ff */
[----:B------:R-:W-:Y:S03]  /*4090*/  UISETP.GE.AND UP0, UPT, UR6, UR4, UPT ;  /* 0x000000040600728c */ /* 0x000fe6000bf06270 */
[----:B------:R-:W-:Y:S01]  /*40a0*/  UMOV UR4, UR11 ;  /* 0x0000000b00047c82 */ /* 0x000fe20008000000 */
[----:B------:R-:W-:Y:S02]  /*40b0*/  UISETP.GE.OR UP0, UPT, UR5, UR8, UP0 ;  /* 0x000000080500728c */ /* 0x000fe40008706670 */
[----:B------:R-:W-:Y:S02]  /*40c0*/  USHF.R.U32.HI UR4, URZ, UR23, UR4 ;  /* 0x00000017ff047299 */ /* 0x000fe40008011604 */
[----:B------:R-:W-:Y:S02]  /*40d0*/  UIMAD.WIDE.U32 UR8, UR5, UR22, URZ ;  /* 0x00000016050872a5 */ /* 0x000fe4000f8e00ff */
[----:B------:R-:W-:Y:S04]  /*40e0*/  USEL UR10, UR6, UR4, !UP4 ;  /* 0x00000004060a7287 */ /* 0x000fe8000e000000 */
[----:B------:R-:W-:Y:S01]  /*40f0*/  UIADD3 UR11, UPT, UPT, -UR10, URZ, URZ ;  /* 0x000000ff0a0b7290 */ /* 0x000fe2000fffe1ff */
[----:B------:R-:W-:Y:S02]  /*4100*/  @!UP0 UMOV UR4, UR9 ;  /* 0x0000000900048c82 */ /* 0x000fe40008000000 */
[----:B------:R-:W-:Y:S02]  /*4110*/  @!UP0 USHF.R.U32.HI UR4, URZ, UR23, UR4 ;  /* 0x00000017ff048299 */ /* 0x000fe40008011604 */
[----:B------:R-:W-:Y:S02]  /*4120*/  UIMAD UR8, UR42, UR11, UR6 ;  /* 0x0000000b2a0872a4 */ /* 0x000fe4000f8e0206 */
[----:B------:R-:W-:Y:S04]  /*4130*/  @!UP0 USEL UR4, UR5, UR4, !UP4 ;  /* 0x0000000405048287 */ /* 0x000fe8000e000000 */
[----:B------:R-:W-:Y:S02]  /*4140*/  @!UP0 UIMAD UR8, UR7, UR8, UR4 ;  /* 0x00000008070882a4 */ /* 0x000fe4000f8e0204 */
[----:B------:R-:W-:Y:S02]  /*4150*/  @!UP0 UIADD3 UR9, UPT, UPT, UR10, -UR4, URZ ;  /* 0x800000040a098290 */ /* 0x000fe4000fffe0ff */
[----:B------:R-:W-:Y:S02]  /*4160*/  UIADD3 UR4, UPT, UPT, -UR5, URZ, URZ ;  /* 0x000000ff05047290 */ /* 0x000fe4000fffe1ff */
[----:B------:R-:W-:Y:S02]  /*4170*/  UIADD3 UR7, UPT, UPT, -UR6, URZ, URZ ;  /* 0x000000ff06077290 */ /* 0x000fe4000fffe1ff */
[----:B------:R-:W-:Y:S02]  /*4180*/  @!UP0 UIMAD UR6, UR9, UR42, UR5 ;  /* 0x0000002a090682a4 */ /* 0x000fe4000f8e0205 */
[----:B------:R-:W-:Y:S02]  /*4190*/  UIMAD UR14, UR15, UR4, UR14 ;  /* 0x000000040f0e72a4 */ /* 0x000fe4000f8e020e */
[----:B------:R-:W-:Y:S01]  /*41a0*/  UIMAD UR13, UR30, UR7, UR13 ;  /* 0x000000071e0d72a4 */ /* 0x000fe2000f8e020d */
[----:B------:R-:W-:Y:S02]  /*41b0*/  @!UP0 UMOV UR5, UR8 ;  /* 0x0000000800058c82 */ /* 0x000fe40008000000 */
[----:B------:R-:W-:Y:S02]  /*41c0*/  UIMAD UR14, UR5, UR15, UR14 ;  /* 0x0000000f050e72a4 */ /* 0x000fe4000f8e020e */
[----:B------:R-:W-:Y:S11]  /*41d0*/  UIMAD UR13, UR6, UR30, UR13 ;  /* 0x0000001e060d72a4 */ /* 0x000ff6000f8e020d */
[----:B------:R-:W-:Y:S01]  /*41e0*/  @!UPT UIADD3 URZ, UPT, UPT, URZ, URZ, URZ ;  /* 0x000000fffffff290 */ /* 0x000fe2000fffe0ff */
.L_x_75:
[----:B------:R-:W3:Y:S01]  /*41f0*/  @!UP2 LDCU.128 UR8, c[0x0][0xb10] ;  /* 0x00016200ff08a7ac */ /* 0x000ee20008000c00 */
[C---:B----4-:R-:W-:Y:S02]  /*4200*/  ISETP.NE.U32.AND P1, PT, R4.reuse, RZ, PT ;  /* 0x000000ff0400720c */ /* 0x050fe40003f25070 */
[----:B------:R-:W-:Y:S02]  /*4210*/  ISETP.NE.U32.AND P0, PT, R4, RZ, PT ;  /* 0x000000ff0400720c */ /* 0x000fe40003f05070 */
[C---:B------:R-:W-:Y:S02]  /*4220*/  ISETP.NE.AND.EX P1, PT, R5.reuse, RZ, PT, P1 ;  /* 0x000000ff0500720c */ /* 0x040fe40003f25310 */
[----:B------:R-:W-:Y:S01]  /*4230*/  ISETP.NE.AND.EX P0, PT, R5, RZ, PT, P0 ;  /* 0x000000ff0500720c */ /* 0x000fe20003f05300 */
[----:B------:R-:W4:Y:S01]  /*4240*/  @!UP2 LDCU UR5, c[0x0][0xb0c] ;  /* 0x00016180ff05a7ac */ /* 0x000f220008000800 */
[----:B------:R-:W-:Y:S01]  /*4250*/  SHF.L.U32 R9, R15, 0x1f, RZ ;  /* 0x0000001f0f097819 */ /* 0x000fe200000006ff */
[----:B------:R-:W-:Y:S02]  /*4260*/  USHF.L.U32 UR19, UR16, 0x7, URZ ;  /* 0x0000000710137899 */ /* 0x000fe400080006ff */
[----:B------:R-:W-:Y:S02]  /*4270*/  USHF.L.U32 UR18, UR20, 0x7, URZ ;  /* 0x0000000714127899 */ /* 0x000fe400080006ff */
[----:B---3--:R-:W-:Y:S07]  /*4280*/  UIMAD.WIDE.U32 UR6, UR14, UR8, URZ ;  /* 0x000000080e0672a5 */ /* 0x008fee000f8e00ff */
[----:B------:R-:W-:Y:S01]  /*4290*/  @!UP2 UMOV UR4, UR7 ;  /* 0x000000070004ac82 */ /* 0x000fe20008000000 */
[----:B----4-:R-:W-:Y:S02]  /*42a0*/  @!UP2 UISETP.NE.AND UP0, UPT, UR5, 0x1, UPT ;  /* 0x000000010500a88c */ /* 0x010fe4000bf05270 */
[----:B------:R-:W-:Y:S02]  /*42b0*/  @!UP2 USHF.R.U32.HI UR4, URZ, UR9, UR4 ;  /* 0x00000009ff04a299 */ /* 0x000fe40008011604 */
[----:B------:R-:W-:Y:S02]  /*42c0*/  UIMAD.WIDE.U32 UR6, UR13, UR11, URZ ;  /* 0x0000000b0d0672a5 */ /* 0x000fe4000f8e00ff */
[----:B------:R-:W-:Y:S02]  /*42d0*/  @!UP2 USEL UR8, UR14, UR4, !UP0 ;  /* 0x000000040e08a287 */ /* 0x000fe4000c000000 */
[----:B------:R-:W-:Y:S03]  /*42e0*/  @!UP2 UISETP.NE.AND UP0, UPT, UR10, 0x1, UPT ;  /* 0x000000010a00a88c */ /* 0x000fe6000bf05270 */
[----:B------:R-:W-:Y:S02]  /*42f0*/  @!UP2 UMOV UR6, UR7 ;  /* 0x000000070006ac82 */ /* 0x000fe40008000000 */
[----:B------:R-:W3:Y:S02]  /*4300*/  @!UP2 LDCU UR4, c[0x0][0xb20] ;  /* 0x00016400ff04a7ac */ /* 0x000ee40008000800 */
[----:B---3--:R-:W-:Y:S04]  /*4310*/  @!UP2 USHF.R.U32.HI UR6, URZ, UR4, UR6 ;  /* 0x00000004ff06a299 */ /* 0x008fe80008011606 */
[----:B------:R-:W-:Y:S04]  /*4320*/  @!UP2 USEL UR6, UR13, UR6, !UP0 ;  /* 0x000000060d06a287 */ /* 0x000fe8000c000000 */
[----:B------:R-:W-:Y:S02]  /*4330*/  @!UP2 UIADD3 UR4, UPT, UPT, -UR8, UR6, URZ ;  /* 0x000000060804a290 */ /* 0x000fe4000fffe1ff */
[----:B------:R-:W-:Y:S02]  /*4340*/  @!UP2 UIADD3 UR6, UPT, UPT, UR8, -UR6, URZ ;  /* 0x800000060806a290 */ /* 0x000fe4000fffe0ff */
[----:B------:R-:W-:Y:S02]  /*4350*/  @!UP2 UIMAD UR14, UR4, UR5, UR14 ;  /* 0x00000005040ea2a4 */ /* 0x000fe4000f8e020e */
[----:B------:R-:W-:Y:S01]  /*4360*/  @!UP2 UIMAD UR13, UR6, UR10, UR13 ;  /* 0x0000000a060da2a4 */ /* 0x000fe2000f8e020d */
[----:B------:R-:W-:Y:S11]  /*4370*/  BRA.U UP3, `(.L_x_76) ;  /* 0x0000000103107547 */ /* 0x000ff6000b800000 */
[----:B--2---:R-:W-:Y:S04]  /*4380*/  MOV R0, UR37 ;  /* 0x0000002500007c02 */ /* 0x004fe80008000f00 */
[----:B------:R-:W-:Y:S04]  /*4390*/  SHF.L.U32 R11, R0, 0x1f, RZ ;  /* 0x0000001f000b7819 */ /* 0x000fe800000006ff */
[----:B------:R-:W2:Y:S02]  /*43a0*/  SYNCS.PHASECHK.TRANS64.TRYWAIT P2, [UR21+0x58], R11 ;  /* 0x0000580bff0075a7 */ /* 0x000ea40008041115 */
[----:B--2---:R-:W-:Y:S05]  /*43b0*/  @!P2 BRA `(.L_x_77) ;  /* 0x000000480054a947 */ /* 0x004fea0003800000 */
.L_x_76:
[----:B------:R-:W-:Y:S05]  /*43c0*/  @!P1 BRA `(.L_x_78) ;  /* 0x0000000000309947 */ /* 0x000fea0003800000 */
[----:B------:R-:W-:Y:S01]  /*43d0*/  ISETP.NE.U32.AND P1, PT, R2, RZ, PT ;  /* 0x000000ff0200720c */ /* 0x000fe20003f25070 */
[----:B------:R-:W3:Y:S01]  /*43e0*/  LDCU.64 UR4, c[0x0][0x358] ;  /* 0x00006b00ff0477ac */ /* 0x000ee20008000a00 */
[----:B------:R-:W-:Y:S02]  /*43f0*/  IMAD.MOV.U32 R158, RZ, RZ, 0x1 ;  /* 0x00000001ff9e7424 */ /* 0x000fe400078e00ff */
[----:B------:R-:W-:Y:S11]  /*4400*/  ISETP.NE.AND.EX P1, PT, R3, RZ, PT, P1 ;  /* 0x000000ff0300720c */ /* 0x000ff60003f25310 */
[----:B------:R-:W-:Y:S02]  /*4410*/  @!UPT UIADD3 URZ, UPT, UPT, URZ, URZ, URZ ;  /* 0x000000fffffff290 */ /* 0x000fe4000fffe0ff */
[----:B--2---:R-:W2:Y:S01]  /*4420*/  @P1 LDC.64 R10, c[0x0][0x888] ;  /* 0x00022200ff0a1b82 */ /* 0x004ea20000000a00 */
[----:B------:R-:W-:Y:S04]  /*4430*/  @P1 IMAD R0, R4, UR36, RZ ;  /* 0x0000002404001c24 */ /* 0x000fe8000f8e02ff */
[----:B--2---:R-:W-:Y:S04]  /*4440*/  @P1 IMAD.WIDE R10, R0, 0x4, R10 ;  /* 0x00000004000a1825 */ /* 0x004fe800078e020a */
[----:B------:R-:W-:Y:S01]  /*4450*/  HFMA2 R0, -RZ, RZ, 0, 5.9604644775390625e-08 ;  /* 0x00000001ff007431 */ /* 0x000fe200000001ff */
[----:B---3-5:R3:W5:Y:S04]  /*4460*/  @P1 LDG.E R73, desc[UR4][R10.64] ;  /* 0x000000040a491981 */ /* 0x028768000c1e1900 */
[----:B------:R-:W-:Y:S01]  /*4470*/  @!P1 PRMT R158, R0, 0x7610, R158 ;  /* 0x00007610009e9816 */ /* 0x000fe2000000009e */
[----:B---3--:R-:W4:Y:S06]  /*4480*/  @!P1 LDC R73, c[0x0][0x880] ;  /* 0x00022000ff499b82 */ /* 0x008f2c0000000800 */
.L_x_78:
[----:B----45:R-:W-:Y:S01]  /*4490*/  @!P0 FSETP.EQ.AND P1, PT, R73, RZ, PT ;  /* 0x000000ff4900820b */ /* 0x030fe20003f22000 */
[----:B------:R-:W-:Y:S01]  /*44a0*/  @!UPT UIADD3 URZ, UPT, UPT, URZ, URZ, URZ ;  /* 0x000000fffffff290 */ /* 0x000fe2000fffe0ff */
[----:B------:R-:W-:Y:S11]  /*44b0*/  @!P0 BRA `(.L_x_79) ;  /* 0x0000000000188947 */ /* 0x000ff60003800000 */
[----:B------:R-:W-:Y:S02]  /*44c0*/  LOP3.LUT P0, RZ, R158, 0xff, RZ, 0xc0, !PT ;  /* 0x000000ff9eff7812 */ /* 0x000fe4000780c0ff */
[----:B------:R-:W-:Y:S04]  /*44d0*/  ISETP.NE.U32.AND P1, PT, R2, RZ, PT ;  /* 0x000000ff0200720c */ /* 0x000fe80003f25070 */
[----:B------:R-:W-:Y:S04]  /*44e0*/  ISETP.NE.AND.EX P1, PT, R3, RZ, PT, P1 ;  /* 0x000000ff0300720c */ /* 0x000fe80003f25310 */
[----:B------:R-:W-:Y:S03]  /*44f0*/  PLOP3.LUT P1, PT, P1, PT, PT, 0x8, 0x80 ;  /* 0x000000000080781c */ /* 0x000fe60000f2e170 */
[----:B------:R-:W-:Y:S11]  /*4500*/  @P0 FSETP.EQ.AND P1, PT, R73, RZ, PT ;  /* 0x000000ff4900020b */ /* 0x000ff60003f22000 */
[----:B------:R-:W-:Y:S02]  /*4510*/  @!UPT UIADD3 URZ, UPT, UPT, URZ, URZ, URZ ;  /* 0x000000fffffff290 */ /* 0x000fe4000fffe0ff */
.L_x_79:
[----:B------:R-:W3:Y:S01]  /*4520*/  SYNCS.PHASECHK.TRANS64.TRYWAIT P2, [UR21+0x40], R9 ;  /* 0x00004009ff0075a7 */ /* 0x000ee20008041115 */
[----:B------:R-:W-:Y:S04]  /*4530*/  ELECT P0, URZ, PT ;  /* 0x0000000000ff782f */ /* 0x000fe80003800000 */
[----:B------:R-:W-:Y:S11]  /*4540*/  PLOP3.LUT P1, PT, P1, P0, PT, 0xf2, 0x2f ;  /* 0x00000000002f781c */ /* 0x000ff60000f21e72 */
[----:B------:R-:W-:Y:S02]  /*4550*/  @!UPT UIADD3 URZ, UPT, UPT, URZ, URZ, URZ ;  /* 0x000000fffffff290 */ /* 0x000fe4000fffe0ff */
[----:B------:R-:W-:Y:S05]  /*4560*/  @!P1 IADD3 R8, P0, PT, R16, 0x580, RZ ;  /* 0x0000058010089810 */ /* 0x000fea0007f1e0ff */
[----:B------:R-:W-:Y:S01]  /*4570*/  @!P1 IMAD.X R6, RZ, RZ, R17, P0 ;  /* 0x000000ffff069224 */ /* 0x000fe200000e0611 */
[----:B---3--:R-:W-:Y:S07]  /*4580*/  @!P2 BRA `(.L_x_80) ;  /* 0x0000004400f8a947 */ /* 0x008fee0003800000 */
.L_x_140:
[----:B------:R-:W-:Y:S01]  /*4590*/  @!P1 R2UR UR5, R8 ;  /* 0x00000000080592ca */ /* 0x000fe200000e0000 */
[----:B------:R-:W-:Y:S01]  /*45a0*/  VOTEU.ALL UP0, P1 ;  /* 0x0000000000ff7886 */ /* 0x000fe20000800000 */
[----:B------:R-:W-:Y:S01]  /*45b0*/  @!P1 R2UR UR4, R6 ;  /* 0x00000000060492ca */ /* 0x000fe200000e0000 */
[----:B--2---:R-:W-:Y:S01]  /*45c0*/  @!P1 IMAD.MOV.U32 R0, RZ, RZ, 0x2000 ;  /* 0x00002000ff009424 */ /* 0x004fe200078e00ff */
[----:B------:R-:W-:Y:S01]  /*45d0*/  UMOV UR8, 0x0 ;  /* 0x0000000000087882 */ /* 0x000fe20000000000 */
[----:B------:R-:W-:Y:S01]  /*45e0*/  UMOV UR9, 0x10000000 ;  /* 0x1000000000097882 */ /* 0x000fe20000000000 */
[----:B------:R-:W-:Y:S01]  /*45f0*/  @!UP0 UIADD3 UR16, UPT, UPT, UR21, 0x200, URZ ;  /* 0x0000020015108890 */ /* 0x000fe2000fffe0ff */
[----:B------:R-:W-:Y:S01]  /*4600*/  VIADD R14, R14, 0x1 ;  /* 0x000000010e0e7836 */ /* 0x000fe20000000000 */
[----:B------:R-:W-:Y:S01]  /*4610*/  VOTEU.ALL UP0, P1 ;  /* 0x0000000000ff7886 */ /* 0x000fe20000800000 */
[----:B------:R-:W-:Y:S01]  /*4620*/  UMOV UR20, UR36 ;  /* 0x0000002400147c82 */ /* 0x000fe20008000000 */
[----:B------:R-:W-:Y:S03]  /*4630*/  UPRMT UR6, UR45, 0x654, UR17 ;  /* 0x000006542d067896 */ /* 0x000fe60008000011 */
[----:B------:R-:W-:Y:S02]  /*4640*/  IMAD.U32 R10, RZ, RZ, UR5 ;  /* 0x00000005ff0a7e24 */ /* 0x000fe4000f8e00ff */
[----:B------:R-:W-:Y:S03]  /*4650*/  IMAD.U32 R11, RZ, RZ, UR4 ;  /* 0x00000004ff0b7e24 */ /* 0x000fe6000f8e00ff */
[----:B------:R-:W-:Y:S02]  /*4660*/  @!P1 R2UR UR4, R10 ;  /* 0x000000000a0492ca */ /* 0x000fe400000e0000 */
[----:B------:R-:W-:Y:S11]  /*4670*/  @!P1 R2UR UR5, R11 ;  /* 0x000000000b0592ca */ /* 0x000ff600000e0000 */
[----:B------:R-:W-:Y:S02]  /*4680*/  @!UPT UIADD3 URZ, UPT, UPT, URZ, URZ, URZ ;  /* 0x000000fffffff290 */ /* 0x000fe4000fffe0ff */
[----:B------:R2:W-:Y:S01]  /*4690*/  @!UP0 UTMALDG.3D [UR16], [UR4], desc[UR8] ;  /* 0x00000810040085b4 */ /* 0x0005e20008011000 */
[----:B------:R2:W-:Y:S01]  /*46a0*/  @!P1 SYNCS.ARRIVE.TRANS64.RED.A0TR RZ, [UR21+0x30], R0 ;  /* 0x00003000ffff99a7 */ /* 0x0005e20008300415 */
[----:B------:R-:W-:Y:S01]  /*46b0*/  SYNCS.ARRIVE.TRANS64.RED.A1T0 RZ, [UR6], RZ ;  /* 0x000000ffffff79a7 */ /* 0x000fe20008100406 */
[----:B------:R-:W3:Y:S02]  /*46c0*/  SYNCS.PHASECHK.TRANS64.TRYWAIT P0, [UR21+0x48], R9 ;  /* 0x00004809ff0075a7 */ /* 0x000ee40008001115 */
[----:B--23--:R-:W-:Y:S05]  /*46d0*/  @!P0 BRA `(.L_x_81) ;  /* 0x0000004400bc8947 */ /* 0x00cfea0003800000 */
.L_x_142:
[----:B------:R-:W-:Y:S01]  /*46e0*/  @!P1 IADD3 R6, P0, PT, R16, 0x580, RZ ;  /* 0x0000058010069810 */ /* 0x000fe20007f1e0ff */
[----:B------:R-:W-:Y:S01]  /*46f0*/  VOTEU.ALL UP0, P1 ;  /* 0x0000000000ff7886 */ /* 0x000fe20000800000 */
[----:B------:R-:W-:Y:S01]  /*4700*/  UMOV UR6, 0x0 ;  /* 0x0000000000067882 */ /* 0x000fe20000000000 */
[----:B------:R-:W-:Y:S01]  /*4710*/  UMOV UR7, 0x10000000 ;  /* 0x1000000000077882 */ /* 0x000fe20000000000 */
[----:B------:R-:W-:Y:S01]  /*4720*/  @!P1 R2UR UR5, R6 ;  /* 0x00000000060592ca */ /* 0x000fe200000e0000 */
[----:B--2---:R-:W-:Y:S01]  /*4730*/  @!P1 IMAD.X R0, RZ, RZ, R17, P0 ;  /* 0x000000ffff009224 */ /* 0x004fe200000e0611 */
[----:B------:R-:W-:Y:S01]  /*4740*/  @!UP0 UIADD3 UR10, UPT, UPT, UR18, 0x40, URZ ;  /* 0x00000040120a8890 */ /* 0x000fe2000fffe0ff */
[----:B------:R-:W-:Y:S01]  /*4750*/  R2UR UR16, R160 ;  /* 0x00000000a01072ca */ /* 0x000fe200000e0000 */
[----:B------:R-:W-:Y:S01]  /*4760*/  @!UP0 UIADD3 UR8, UPT, UPT, UR21, 0x2200, URZ ;  /* 0x0000220015088890 */ /* 0x000fe2000fffe0ff */
[----:B------:R-:W-:Y:S01]  /*4770*/  ISETP.NE.AND P0, PT, R14, 0x2, PT ;  /* 0x000000020e00780c */ /* 0x000fe20003f05270 */
[----:B------:R-:W-:Y:S01]  /*4780*/  @!UP0 UIADD3 UR9, UPT, UPT, UR21, 0x38, URZ ;  /* 0x0000003815098890 */ /* 0x000fe2000fffe0ff */
[----:B------:R-:W-:Y:S01]  /*4790*/  @!P1 R2UR UR4, R0 ;  /* 0x00000000000492ca */ /* 0x000fe200000e0000 */
[----:B------:R-:W-:Y:S01]  /*47a0*/  VOTEU.ALL UP0, P1 ;  /* 0x0000000000ff7886 */ /* 0x000fe20000800000 */
[----:B------:R-:W-:Y:S01]  /*47b0*/  UMOV UR11, UR19 ;  /* 0x00000013000b7c82 */ /* 0x000fe20008000000 */
[----:B------:R-:W-:Y:S01]  /*47c0*/  UMOV UR12, UR36 ;  /* 0x00000024000c7c82 */ /* 0x000fe20008000000 */
[----:B------:R-:W-:Y:S01]  /*47d0*/  SEL R0, RZ, 0x1, P0 ;  /* 0x00000001ff007807 */ /* 0x000fe20000000000 */
[----:B------:R-:W-:Y:S01]  /*47e0*/  UIADD3 UR20, UPT, UPT, UR13, UR63, URZ ;  /* 0x0000003f0d147290 */ /* 0x000fe2000fffe0ff */
[----:B------:R-:W-:Y:S01]  /*47f0*/  IMAD.U32 R8, RZ, RZ, UR5 ;  /* 0x00000005ff087e24 */ /* 0x000fe2000f8e00ff */
[----:B------:R-:W-:Y:S01]  /*4800*/  LOP3.LUT R15, R15, 0x1, RZ, 0x3c, !PT ;  /* 0x000000010f0f7812 */ /* 0x000fe200078e3cff */
[----:B------:R-:W-:Y:S01]  /*4810*/  UPLOP3.LUT UP3, UPT, UPT, UPT, UPT, 0x80, 0x8 ;  /* 0x000000000008789c */ /* 0x000fe20003f6f070 */
[----:B------:R-:W-:Y:S01]  /*4820*/  LOP3.LUT R13, R13, R0, RZ, 0x3c, !PT ;  /* 0x000000000d0d7212 */ /* 0x000fe200078e3cff */
[----:B------:R-:W-:Y:S01]  /*4830*/  UIADD3 UR16, UPT, UPT, UR14, UR16, URZ ;  /* 0x000000100e107290 */ /* 0x000fe2000fffe0ff */
[----:B------:R-:W-:Y:S01]  /*4840*/  SEL R14, R14, RZ, P0 ;  /* 0x000000ff0e0e7207 */ /* 0x000fe20000000000 */
[----:B------:R-:W-:Y:S01]  /*4850*/  UMOV UR36, UR26 ;  /* 0x0000001a00247c82 */ /* 0x000fe20008000000 */
[----:B------:R-:W-:Y:S01]  /*4860*/  IMAD.U32 R9, RZ, RZ, UR4 ;  /* 0x00000004ff097e24 */ /* 0x000fe2000f8e00ff */
[----:B------:R-:W-:Y:S04]  /*4870*/  @!P1 R2UR UR4, R8 ;  /* 0x00000000080492ca */ /* 0x000fe800000e0000 */
[----:B------:R-:W-:Y:S11]  /*4880*/  @!P1 R2UR UR5, R9 ;  /* 0x00000000090592ca */ /* 0x000ff600000e0000 */
[----:B------:R-:W-:Y:S02]  /*4890*/  @!UPT UIADD3 URZ, UPT, UPT, URZ, URZ, URZ ;  /* 0x000000fffffff290 */ /* 0x000fe4000fffe0ff */
[----:B------:R2:W-:Y:S01]  /*48a0*/  @!UP0 UTMALDG.3D [UR8], [UR4], desc[UR6] ;  /* 0x00000608040085b4 */ /* 0x0005e20008011000 */
[----:B------:R2:W-:Y:S01]  /*48b0*/  @!P1 SYNCS.ARRIVE.TRANS64.RED.A0TR RZ, [UR21+0x38], R7 ;  /* 0x00003807ffff99a7 */ /* 0x0005e20008300415 */
[----:B------:R-:W-:Y:S01]  /*48c0*/  SYNCS.ARRIVE.TRANS64.RED.A1T0 RZ, [UR33], RZ ;  /* 0x000000ffffff79a7 */ /* 0x000fe20008100421 */
[----:B------:R-:W-:Y:S05]  /*48d0*/  BRA.U UP1, `(.L_x_82) ;  /* 0xfffffff501247547 */ /* 0x000fea000b83ffff */
[----:B------:R-:W-:-:S04]  /*48e0*/  SHF.L.U32 R3, R15, 0x1f, RZ ;  /* 0x0000001f0f037819 */ /* 0x000fc800000006ff */
[----:B------:R-:W3:Y:S02]  /*48f0*/  SYNCS.PHASECHK.TRANS64.TRYWAIT P0, [UR21+0x40], R3 ;  /* 0x00004003ff0075a7 */ /* 0x000ee40008001115 */
[----:B---3--:R-:W-:Y:S05]  /*4900*/  @!P0 BRA `(.L_x_83) ;  /* 0x0000004400488947 */ /* 0x008fea0003800000 */
.L_x_144:
[----:B---3--:R-:W-:-:S07]  /*4910*/  MOV R0, UR21 ;  /* 0x0000001500007c02 */ /* 0x008fce0008000f00 */
.L_x_84:
[----:B---3--:R-:W-:-:S04]  /*4920*/  SHF.L.U32 R3, R15, 0x1f, RZ ;  /* 0x0000001f0f037819 */ /* 0x008fc800000006ff */
[----:B------:R3:W4:Y:S03]  /*4930*/  SYNCS.PHASECHK.TRANS64.TRYWAIT P0, [R0+URZ+0x48], R3 ;  /* 0x00004803000075a7 */ /* 0x00072600080011ff */
[----:B----4-:R-:W-:Y:S05]  /*4940*/  @!P0 NANOSLEEP.SYNCS 0x989680 ;  /* 0x009896800000895d */ /* 0x010fea0003900000 */
[----:B------:R-:W4:Y:S02]  /*4950*/  @!P0 SYNCS.PHASECHK.TRANS64 P0, [R0+URZ+0x48], R3 ;  /* 0x00004803000085a7 */ /* 0x000f2400080010ff */
[----:B-12-4-:R-:W-:Y:S05]  /*4960*/  @P0 EXIT ;  /* 0x000000000000094d */ /* 0x016fea0003800000 */
[----:B------:R-:W-:Y:S05]  /*4970*/  BRA `(.L_x_84) ;  /* 0xfffffffc00e87947 */ /* 0x000fea000383ffff */
.L_x_73:
[----:B------:R-:W-:-:S06]  /*4980*/  UISETP.GE.AND UP0, UPT, UR17, 0x4, UPT ;  /* 0x000000041100788c */ /* 0x000fcc000bf06270 */
[----:B------:R-:W-:-:S13]  /*4990*/  PLOP3.LUT P0, PT, PT, PT, UP0, 0x80, 0x8 ;  /* 0x000000000008781c */ /* 0x000fda0003f0f008 */
[----:B------:R-:W-:Y:S05]  /*49a0*/  @!P0 EXIT ;  /* 0x000000000000894d */ /* 0x000fea0003800000 */
[----:B------:R-:W-:Y:S01]  /*49b0*/  BAR.SYNC.DEFER_BLOCKING 0x6, 0xa0 ;  /* 0x0182800000007b1d */ /* 0x000fe20000010000 */
[C---:B------:R-:W-:Y:S01]  /*49c0*/  IMAD.SHL.U32 R4, R170.reuse, 0x40, RZ ;  /* 0x00000040aa047824 */ /* 0x040fe200078e00ff */
[C---:B------:R-:W-:Y:S01]  /*49d0*/  LOP3.LUT R178, R170.reuse, 0x60, RZ, 0xc0, !PT ;  /* 0x00000060aab27812 */ /* 0x040fe200078ec0ff */
[C---:B------:R-:W-:Y:S01]  /*49e0*/  IMAD.SHL.U32 R137, R170.reuse, 0x8, RZ ;  /* 0x00000008aa897824 */ /* 0x040fe200078e00ff */
[C---:B------:R-:W-:Y:S01]  /*49f0*/  LOP3.LUT R176, R170.reuse, 0x2, RZ, 0xc0, !PT ;  /* 0x00000002aab07812 */ /* 0x040fe200078ec0ff */
[----:B------:R-:W-:Y:S01]  /*4a00*/  IMAD.U32 R69, R170, 0x10000, RZ ;  /* 0x00010000aa457824 */ /* 0x000fe200078e00ff */
[----:B------:R-:W-:Y:S02]  /*4a10*/  UMOV UR44, 0x400 ;  /* 0x00000400002c7882 */ /* 0x000fe40000000000 */
[----:B------:R-:W1:Y:S01]  /*4a20*/  LDC.64 R156, c[0x0][0x8b0] ;  /* 0x00022c00ff9c7b82 */ /* 0x000e620000000a00 */
[----:B------:R-:W-:Y:S01]  /*4a30*/  ULEA UR44, UR45, UR44, 0x18 ;  /* 0x0000002c2d2c7291 */ /* 0x000fe2000f8ec0ff */
[----:B------:R-:W-:Y:S01]  /*4a40*/  LOP3.LUT R6, R4, 0x180, RZ, 0xc0, !PT ;  /* 0x0000018004067812 */ /* 0x000fe200078ec0ff */
[----:B------:R-:W-:Y:S01]  /*4a50*/  HFMA2 R68, -RZ, RZ, 0, 0 ;  /* 0x00000000ff447431 */ /* 0x000fe200000001ff */
[----:B------:R-:W-:Y:S01]  /*4a60*/  LOP3.LUT R69, R69, 0x600000, RZ, 0xc0, !PT ;  /* 0x0060000045457812 */ /* 0x000fe200078ec0ff */
[----:B------:R-:W-:Y:S01]  /*4a70*/  UIADD3 UR4, UPT, UPT, UR44, 0x4200, URZ ;  /* 0x000042002c047890 */ /* 0x000fe2000fffe0ff */
[----:B------:R-:W-:Y:S01]  /*4a80*/  LOP3.LUT R137, R6, 0x30, R137, 0xf8, !PT ;  /* 0x0000003006897812 */ /* 0x000fe200078ef889 */
[----:B------:R-:W-:Y:S01]  /*4a90*/  IMAD.MOV.U32 R168, RZ, RZ, RZ ;  /* 0x000000ffffa87224 */ /* 0x000fe200078e00ff */
[----:B------:R-:W2:Y:S01]  /*4aa0*/  LDC.64 R138, c[0x0][0x8a8] ;  /* 0x00022a00ff8a7b82 */ /* 0x000ea20000000a00 */
[----:B------:R-:W-:Y:S01]  /*4ab0*/  LOP3.LUT R170, R170, 0x4, RZ, 0xc0, !PT ;  /* 0x00000004aaaa7812 */ /* 0x000fe200078ec0ff */
[----:B------:R-:W-:Y:S01]  /*4ac0*/  IMAD.MOV.U32 R162, RZ, RZ, RZ ;  /* 0x000000ffffa27224 */ /* 0x000fe200078e00ff */
[----:B------:R-:W-:-:S02]  /*4ad0*/  LOP3.LUT R137, R137, 0x1e40, R4, 0xf8, !PT ;  /* 0x00001e4089897812 */ /* 0x000fc400078ef804 */
[----:B------:R-:W-:Y:S01]  /*4ae0*/  CS2R R166, SRZ ;  /* 0x0000000000a67805 */ /* 0x000fe2000001ff00 */
[----:B------:R-:W-:Y:S01]  /*4af0*/  IMAD.MOV.U32 R165, RZ, RZ, RZ ;  /* 0x000000ffffa57224 */ /* 0x000fe200078e00ff */
[----:B------:R-:W-:Y:S01]  /*4b00*/  IADD3 R169, PT, PT, -R170, 0x2, RZ ;  /* 0x00000002aaa97810 */ /* 0x000fe20007ffe1ff */
[----:B------:R-:W-:Y:S01]  /*4b10*/  IMAD.MOV R164, RZ, RZ, -R176 ;  /* 0x000000ffffa47224 */ /* 0x000fe200078e0ab0 */
[----:B------:R-:W-:Y:S01]  /*4b20*/  IADD3 R171, PT, PT, R137, UR44, RZ ;  /* 0x0000002c89ab7c10 */ /* 0x000fe2000fffe0ff */
[----:B------:R-:W3:Y:S01]  /*4b30*/  LDS R0, [UR44+0x110] ;  /* 0x0001102cff007984 */ /* 0x000ee20008000800 */
[----:B------:R-:W-:Y:S01]  /*4b40*/  IMAD.MOV R163, RZ, RZ, -R170 ;  /* 0x000000ffffa37224 */ /* 0x000fe200078e0aaa */
[----:B------:R-:W-:Y:S01]  /*4b50*/  MOV R177, UR4 ;  /* 0x0000000400b17c02 */ /* 0x000fe20008000f00 */
[----:B------:R-:W4:Y:S01]  /*4b60*/  LDCU UR58, c[0x0][0x370] ;  /* 0x00006e00ff3a77ac */ /* 0x000f220008000800 */
[----:B------:R-:W-:Y:S01]  /*4b70*/  VIADD R171, R171, 0x200 ;  /* 0x00000200abab7836 */ /* 0x000fe20000000000 */
[----:B------:R-:W1:Y:S01]  /*4b80*/  LDCU UR43, c[0x0][0xb0c] ;  /* 0x00016180ff2b77ac */ /* 0x000e620008000800 */
[----:B------:R-:W1:Y:S01]  /*4b90*/  LDCU UR39, c[0x0][0xb30] ;  /* 0x00016600ff2777ac */ /* 0x000e620008000800 */
[----:B------:R-:W1:Y:S01]  /*4ba0*/  LDCU.64 UR56, c[0x0][0x888] ;  /* 0x00011100ff3877ac */ /* 0x000e620008000a00 */
[----:B------:R-:W1:Y:S01]  /*4bb0*/  LDCU.64 UR40, c[0x0][0xb28] ;  /* 0x00016500ff2877ac */ /* 0x000e620008000a00 */
[----:B------:R-:W1:Y:S01]  /*4bc0*/  LDCU.64 UR60, c[0x0][0x890] ;  /* 0x00011200ff3c77ac */ /* 0x000e620008000a00 */
[----:B------:R-:W1:Y:S01]  /*4bd0*/  LDCU.128 UR52, c[0x0][0xb10] ;  /* 0x00016200ff3477ac */ /* 0x000e620008000c00 */
[----:B------:R-:W1:Y:S01]  /*4be0*/  LDCU UR47, c[0x0][0x374] ;  /* 0x00006e80ff2f77ac */ /* 0x000e620008000800 */
[----:B------:R-:W-:Y:S01]  /*4bf0*/  UIADD3 UR62, UPT, UPT, UR44, 0x200, URZ ;  /* 0x000002002c3e7890 */ /* 0x000fe2000fffe0ff */
[----:B-1234-:R-:W-:-:S11]  /*4c00*/  IMAD.IADD R69, R0, 0x1, R69 ;  /* 0x0000000100457824 */ /* 0x01efd600078e0245 */
.L_x_111:
[C---:B------:R-:W-:Y:S02]  /*4c10*/  LEA R3, R162.reuse, UR44, 0x3 ;  /* 0x0000002ca2037c11 */ /* 0x040fe4000f8e18ff */
[----:B------:R-:W-:Y:S02]  /*4c20*/  SHF.L.U32 R0, R167, 0x1f, RZ ;  /* 0x0000001fa7007819 */ /* 0x000fe400000006ff */
[----:B-1----:R-:W-:Y:S02]  /*4c30*/  LEA R5, R162, UR44, 0x4 ;  /* 0x0000002ca2057c11 */ /* 0x002fe4000f8e20ff */
[----:B------:R-:W1:Y:S02]  /*4c40*/  SYNCS.PHASECHK.TRANS64.TRYWAIT P0, [R3+URZ+0x60], R0 ;  /* 0x00006000030075a7 */ /* 0x000e6400080011ff */
[----:B-1----:R-:W-:Y:S05]  /*4c50*/  @!P0 BRA `(.L_x_85) ;  /* 0x00000040008c8947 */ /* 0x002fea0003800000 */
.L_x_145:
        /* <DEDUP_REMOVED lines=11> */
[----:B------:R-:W-:Y:S01]  /*4d10*/  PLOP3.LUT P0, PT, PT, PT, UP1, 0x80, 0x8 ;  /* 0x000000000008781c */ /* 0x000fe20003f0f018 */
[----:B------:R-:W-:Y:S11]  /*4d20*/  UP2UR UR46, UPR, URZ, 0x2 ;  /* 0x00000002ff2e7883 */ /* 0x000ff60008000000 */
[----:B------:R-:W-:Y:S01]  /*4d30*/  @!UPT UIADD3 URZ, UPT, UPT, URZ, URZ, URZ ;  /* 0x000000fffffff290 */ /* 0x000fe2000fffe0ff */
[----:B-1----:R-:W-:Y:S02]  /*4d40*/  @P0 SHF.R.U32.HI R0, RZ, 0x10, R5 ;  /* 0x00000010ff000819 */ /* 0x002fe40000011605 */
        /* <DEDUP_REMOVED lines=12> */
[----:B------:R-:W2:Y:S01]  /*4e10*/  LDCU UR12, c[0x0][0xb20] ;  /* 0x00016400ff0c77ac */ /* 0x000ea20008000800 */
[----:B------:R-:W-:Y:S02]  /*4e20*/  UIMAD.WIDE.U32 UR4, UR47, UR55, URZ ;  /* 0x000000372f0472a5 */ /* 0x000fe4000f8e00ff */
[----:B------:R-:W-:Y:S02]  /*4e30*/  UIMAD.WIDE.U32 UR6, UR58, UR52, URZ ;  /* 0x000000343a0672a5 */ /* 0x000fe4000f8e00ff */
[----:B------:R-:W-:Y:S02]  /*4e40*/  UISETP.NE.AND UP0, UPT, UR54, 0x1, UPT ;  /* 0x000000013600788c */ /* 0x000fe4000bf05270 */
[----:B------:R-:W-:Y:S02]  /*4e50*/  UIMAD.WIDE.U32 UR8, UR37, UR55, URZ ;  /* 0x00000037250872a5 */ /* 0x000fe4000f8e00ff */
[----:B------:R-:W-:Y:S02]  /*4e60*/  UIMAD.WIDE.U32 UR10, UR38, UR52, URZ ;  /* 0x00000034260a72a5 */ /* 0x000fe4000f8e00ff */
[----:B------:R-:W-:Y:S02]  /*4e70*/  UISETP.NE.AND UP1, UPT, UR43, 0x1, UPT ;  /* 0x000000012b00788c */ /* 0x000fe4000bf25270 */
[----:B------:R-:W-:Y:S01]  /*4e80*/  UISETP.NE.AND UP2, UPT, UR42, 0x1, UPT ;  /* 0x000000012a00788c */ /* 0x000fe2000bf45270 */
[----:B------:R-:W-:Y:S02]  /*4e90*/  UMOV UR4, UR5 ;  /* 0x0000000500047c82 */ /* 0x000fe40008000000 */
[----:B--2---:R-:W-:Y:S03]  /*4ea0*/  USHF.R.U32.HI UR5, URZ, UR12, UR4 ;  /* 0x0000000cff057299 */ /* 0x004fe60008011604 */
[----:B------:R-:W-:Y:S02]  /*4eb0*/  UMOV UR4, UR7 ;  /* 0x0000000700047c82 */ /* 0x000fe40008000000 */
[----:B------:R-:W-:Y:S02]  /*4ec0*/  USHF.R.U32.HI UR7, URZ, UR53, UR4 ;  /* 0x00000035ff077299 */ /* 0x000fe40008011604 */
[----:B------:R-:W-:Y:S02]  /*4ed0*/  USEL UR4, UR47, UR5, !UP0 ;  /* 0x000000052f047287 */ /* 0x000fe4000c000000 */
[----:B------:R-:W-:Y:S01]  /*4ee0*/  USEL UR7, UR58, UR7, !UP1 ;  /* 0x000000073a077287 */ /* 0x000fe2000c800000 */
[----:B------:R-:W-:Y:S01]  /*4ef0*/  UMOV UR5, UR9 ;  /* 0x0000000900057c82 */ /* 0x000fe20008000000 */
[----:B------:R-:W-:Y:S02]  /*4f00*/  UIMAD.WIDE.U32 UR8, UR4, UR40, URZ ;  /* 0x00000028040872a5 */ /* 0x000fe4000f8e00ff */
[----:B------:R-:W-:Y:S03]  /*4f10*/  USHF.R.U32.HI UR6, URZ, UR12, UR5 ;  /* 0x0000000cff067299 */ /* 0x000fe60008011605 */
[----:B------:R-:W-:Y:S01]  /*4f20*/  UMOV UR5, UR11 ;  /* 0x0000000b00057c82 */ /* 0x000fe20008000000 */
[----:B------:R-:W-:Y:S02]  /*4f30*/  UIMAD.WIDE.U32 UR10, UR7, UR40, URZ ;  /* 0x00000028070a72a5 */ /* 0x000fe4000f8e00ff */
[----:B------:R-:W-:Y:S02]  /*4f40*/  USHF.R.U32.HI UR12, URZ, UR53, UR5 ;  /* 0x00000035ff0c7299 */ /* 0x000fe40008011605 */
[----:B------:R-:W-:Y:S01]  /*4f50*/  USEL UR6, UR37, UR6, !UP0 ;  /* 0x0000000625067287 */ /* 0x000fe2000c000000 */
[----:B------:R-:W-:Y:S02]  /*4f60*/  UMOV UR5, UR9 ;  /* 0x0000000900057c82 */ /* 0x000fe40008000000 */
[----:B------:R-:W-:Y:S01]  /*4f70*/  UMOV UR10, UR11 ;  /* 0x0000000b000a7c82 */ /* 0x000fe20008000000 */
[----:B------:R-:W-:Y:S02]  /*4f80*/  @UP2 USHF.R.U32.HI UR4, URZ, UR41, UR5 ;  /* 0x00000029ff042299 */ /* 0x000fe40008011605 */
[----:B------:R-:W-:Y:S02]  /*4f90*/  @UP2 USHF.R.U32.HI UR7, URZ, UR41, UR10 ;  /* 0x00000029ff072299 */ /* 0x000fe4000801160a */
[----:B------:R-:W-:Y:S02]  /*4fa0*/  UIMAD UR4, UR42, UR4, URZ ;  /* 0x000000042a0472a4 */ /* 0x000fe4000f8e02ff */
[----:B------:R-:W-:Y:S02]  /*4fb0*/  UIMAD.WIDE.U32 UR10, UR6, UR40, URZ ;  /* 0x00000028060a72a5 */ /* 0x000fe4000f8e00ff */
[----:B------:R-:W-:Y:S02]  /*4fc0*/  USEL UR5, UR38, UR12, !UP1 ;  /* 0x0000000c26057287 */ /* 0x000fe4000c800000 */
[----:B------:R-:W-:Y:S02]  /*4fd0*/  UIMAD UR8, UR42, UR7, URZ ;  /* 0x000000072a0872a4 */ /* 0x000fe4000f8e02ff */
[----:B------:R-:W-:Y:S03]  /*4fe0*/  UISETP.GE.AND UP0, UPT, UR6, UR4, UPT ;  /* 0x000000040600728c */ /* 0x000fe6000bf06270 */
[----:B------:R-:W-:Y:S01]  /*4ff0*/  UMOV UR4, UR11 ;  /* 0x0000000b00047c82 */ /* 0x000fe20008000000 */
[----:B------:R-:W-:Y:S02]  /*5000*/  UISETP.GE.OR UP0, UPT, UR5, UR8, UP0 ;  /* 0x000000080500728c */ /* 0x000fe40008706670 */
[----:B------:R-:W-:Y:S02]  /*5010*/  USHF.R.U32.HI UR4, URZ, UR41, UR4 ;  /* 0x00000029ff047299 */ /* 0x000fe40008011604 */
[----:B------:R-:W-:Y:S02]  /*5020*/  UIMAD.WIDE.U32 UR8, UR5, UR40, URZ ;  /* 0x00000028050872a5 */ /* 0x000fe4000f8e00ff */
[----:B------:R-:W-:Y:S02]  /*5030*/  USEL UR11, UR6, UR4, !UP2 ;  /* 0x00000004060b7287 */ /* 0x000fe4000d000000 */
[----:B------:R-:W-:Y:S02]  /*5040*/  UIADD3 UR8, UPT, UPT, -UR5, URZ, URZ ;  /* 0x000000ff05087290 */ /* 0x000fe4000fffe1ff */
[----:B------:R-:W-:Y:S01]  /*5050*/  UIADD3 UR10, UPT, UPT, -UR11, URZ, URZ ;  /* 0x000000ff0b0a7290 */ /* 0x000fe2000fffe1ff */
[----:B------:R-:W-:Y:S01]  /*5060*/  @!UP0 UMOV UR4, UR9 ;  /* 0x0000000900048c82 */ /* 0x000fe20008000000 */
[----:B------:R-:W-:Y:S02]  /*5070*/  UIADD3 UR9, UPT, UPT, -UR6, URZ, URZ ;  /* 0x000000ff06097290 */ /* 0x000fe4000fffe1ff */
[----:B------:R-:W-:Y:S02]  /*5080*/  @!UP0 USHF.R.U32.HI UR4, URZ, UR41, UR4 ;  /* 0x00000029ff048299 */ /* 0x000fe40008011604 */
[----:B------:R-:W-:Y:S02]  /*5090*/  UIMAD UR10, UR42, UR10, UR6 ;  /* 0x0000000a2a0a72a4 */ /* 0x000fe4000f8e0206 */
[----:B------:R-:W-:Y:S04]  /*50a0*/  @!UP0 USEL UR4, UR5, UR4, !UP2 ;  /* 0x0000000405048287 */ /* 0x000fe8000d000000 */
[----:B------:R-:W-:Y:S02]  /*50b0*/  @!UP0 UIMAD UR10, UR7, UR10, UR4 ;  /* 0x0000000a070a82a4 */ /* 0x000fe4000f8e0204 */
[----:B------:R-:W-:Y:S02]  /*50c0*/  @!UP0 UIADD3 UR11, UPT, UPT, UR11, -UR4, URZ ;  /* 0x800000040b0b8290 */ /* 0x000fe4000fffe0ff */
[----:B------:R-:W-:Y:S02]  /*50d0*/  UIMAD UR7, UR43, UR8, UR38 ;  /* 0x000000082b0772a4 */ /* 0x000fe4000f8e0226 */
[----:B------:R-:W-:Y:S02]  /*50e0*/  @!UP0 UIMAD UR6, UR11, UR42, UR5 ;  /* 0x0000002a0b0682a4 */ /* 0x000fe4000f8e0205 */
[----:B------:R-:W-:Y:S01]  /*50f0*/  UIMAD UR4, UR54, UR9, UR37 ;  /* 0x00000009360472a4 */ /* 0x000fe2000f8e0225 */
[----:B------:R-:W-:Y:S02]  /*5100*/  @!UP0 UMOV UR5, UR10 ;  /* 0x0000000a00058c82 */ /* 0x000fe40008000000 */
[----:B------:R-:W-:Y:S02]  /*5110*/  UIMAD UR38, UR5, UR43, UR7 ;  /* 0x0000002b052672a4 */ /* 0x000fe4000f8e0207 */
[----:B------:R-:W-:Y:S11]  /*5120*/  UIMAD UR37, UR6, UR54, UR4 ;  /* 0x00000036062572a4 */ /* 0x000ff6000f8e0204 */
[----:B------:R-:W-:Y:S01]  /*5130*/  @!UPT UIADD3 URZ, UPT, UPT, URZ, URZ, URZ ;  /* 0x000000fffffff290 */ /* 0x000fe2000fffe0ff */
.L_x_86:
[----:B------:R-:W-:Y:S01]  /*5140*/  UISETP.NE.AND UP0, UPT, UR39, 0x1, UPT ;  /* 0x000000012700788c */ /* 0x000fe2000bf05270 */
[----:B------:R-:W-:Y:S01]  /*5150*/  IADD3 R162, PT, PT, R162, 0x1, RZ ;  /* 0x00000001a2a27810 */ /* 0x000fe20007ffe0ff */
[----:B------:R-:W-:Y:S02]  /*5160*/  USHF.L.U32 UR50, UR16, 0x7, URZ ;  /* 0x0000000710327899 */ /* 0x000fe400080006ff */
[----:B------:R-:W-:Y:S07]  /*5170*/  USHF.L.U32 UR49, UR20, 0x7, URZ ;  /* 0x0000000714317899 */ /* 0x000fee00080006ff */
[----:B------:R-:W2:Y:S01]  /*5180*/  @!UP0 LDCU.128 UR12, c[0x0][0xb10] ;  /* 0x00016200ff0c87ac */ /* 0x000ea20008000c00 */
[----:B------:R-:W3:Y:S01]  /*5190*/  @!UP0 LDCU UR5, c[0x0][0xb0c] ;  /* 0x00016180ff0587ac */ /* 0x000ee20008000800 */
[----:B------:R-:W4:Y:S01]  /*51a0*/  @!UP0 LDCU UR10, c[0x0][0xb20] ;  /* 0x00016400ff0a87ac */ /* 0x000f220008000800 */
[----:B--2---:R-:W-:Y:S02]  /*51b0*/  UIMAD.WIDE.U32 UR8, UR38, UR12, URZ ;  /* 0x0000000c260872a5 */ /* 0x004fe4000f8e00ff */
[----:B------:R-:W-:Y:S02]  /*51c0*/  UIMAD.WIDE.U32 UR6, UR37, UR15, URZ ;  /* 0x0000000f250672a5 */ /* 0x000fe4000f8e00ff */
[----:B------:R-:W-:Y:S03]  /*51d0*/  @!UP0 UISETP.NE.AND UP1, UPT, UR14, 0x1, UPT ;  /* 0x000000010e00888c */ /* 0x000fe6000bf25270 */
[----:B------:R-:W-:Y:S01]  /*51e0*/  @!UP0 UMOV UR4, UR9 ;  /* 0x0000000900048c82 */ /* 0x000fe20008000000 */
[----:B---3--:R-:W-:Y:S02]  /*51f0*/  @!UP0 UISETP.NE.AND UP2, UPT, UR5, 0x1, UPT ;  /* 0x000000010500888c */ /* 0x008fe4000bf45270 */
[----:B------:R-:W-:Y:S01]  /*5200*/  @!UP0 USHF.R.U32.HI UR4, URZ, UR13, UR4 ;  /* 0x0000000dff048299 */ /* 0x000fe20008011604 */
[----:B------:R-:W-:Y:S02]  /*5210*/  @!UP0 UMOV UR6, UR7 ;  /* 0x0000000700068c82 */ /* 0x000fe40008000000 */
[----:B----4-:R-:W-:Y:S02]  /*5220*/  @!UP0 USHF.R.U32.HI UR6, URZ, UR10, UR6 ;  /* 0x0000000aff068299 */ /* 0x010fe40008011606 */
[----:B------:R-:W-:Y:S02]  /*5230*/  @!UP0 USEL UR7, UR38, UR4, !UP2 ;  /* 0x0000000426078287 */ /* 0x000fe4000d000000 */
[----:B------:R-:W-:Y:S04]  /*5240*/  @!UP0 USEL UR6, UR37, UR6, !UP1 ;  /* 0x0000000625068287 */ /* 0x000fe8000c800000 */
[----:B------:R-:W-:Y:S02]  /*5250*/  @!UP0 UIADD3 UR4, UPT, UPT, -UR7, UR6, URZ ;  /* 0x0000000607048290 */ /* 0x000fe4000fffe1ff */
[----:B------:R-:W-:Y:S02]  /*5260*/  @!UP0 UIADD3 UR6, UPT, UPT, UR7, -UR6, URZ ;  /* 0x8000000607068290 */ /* 0x000fe4000fffe0ff */
[----:B------:R-:W-:Y:S02]  /*5270*/  @!UP0 UIMAD UR38, UR4, UR5, UR38 ;  /* 0x00000005042682a4 */ /* 0x000fe4000f8e0226 */
[----:B------:R-:W-:Y:S02]  /*5280*/  @!UP0 UIMAD UR37, UR6, UR14, UR37 ;  /* 0x0000000e062582a4 */ /* 0x000fe4000f8e0225 */
[----:B------:R-:W-:Y:S09]  /*5290*/  ULOP3.LUT UP0, URZ, UR62, 0x1b0, URZ, 0xc0, !UPT ;  /* 0x000001b03eff7892 */ /* 0x000ff2000f80c0ff */
[----:B------:R-:W-:Y:S05]  /*52a0*/  BRA.U !UP0, `(.L_x_87) ;  /* 0x0000000108407547 */ /* 0x000fea000b800000 */
[----:B------:R-:W2:Y:S01]  /*52b0*/  LDCU.64 UR8, c[0x4][0x80] ;  /* 0x01001000ff0877ac */ /* 0x000ea20008000a00 */
[----:B------:R-:W-:Y:S01]  /*52c0*/  MOV R3, 0x0 ;  /* 0x0000000000037802 */ /* 0x000fe20000000f00 */
[----:B------:R-:W-:Y:S02]  /*52d0*/  HFMA2 R12, -RZ, RZ, 0, 5.9604644775390625e-08 ;  /* 0x00000001ff0c7431 */ /* 0x000fe400000001ff */
[----:B------:R-:W-:Y:S02]  /*52e0*/  IMAD.MOV.U32 R8, RZ, RZ, 0x70 ;  /* 0x00000070ff087424 */ /* 0x000fe400078e00ff */
[----:B------:R-:W-:Y:S01]  /*52f0*/  IMAD.MOV.U32 R13, RZ, RZ, RZ ;  /* 0x000000ffff0d7224 */ /* 0x000fe200078e00ff */
[----:B------:R-:W3:Y:S01]  /*5300*/  LDCU.64 UR6, c[0x4][0x88] ;  /* 0x01001100ff0677ac */ /* 0x000ee20008000a00 */
[----:B------:R-:W4:Y:S01]  /*5310*/  LDC.64 R2, c[0x4][R3] ;  /* 0x0100000003027b82 */ /* 0x000f220000000a00 */
[----:B------:R-:W1:Y:S01]  /*5320*/  LDCU.64 UR4, c[0x4][0x8] ;  /* 0x01000100ff0477ac */ /* 0x000e620008000a00 */
[----:B--2---:R-:W-:Y:S01]  /*5330*/  MOV R5, UR9 ;  /* 0x0000000900057c02 */ /* 0x004fe20008000f00 */
[----:B------:R-:W-:Y:S01]  /*5340*/  IMAD.U32 R4, RZ, RZ, UR8 ;  /* 0x00000008ff047e24 */ /* 0x000fe2000f8e00ff */
[----:B---3--:R-:W-:Y:S01]  /*5350*/  MOV R7, UR7 ;  /* 0x0000000700077c02 */ /* 0x008fe20008000f00 */
[----:B------:R-:W-:Y:S01]  /*5360*/  IMAD.U32 R6, RZ, RZ, UR6 ;  /* 0x00000006ff067e24 */ /* 0x000fe2000f8e00ff */
[----:B-1----:R-:W-:Y:S01]  /*5370*/  MOV R11, UR5 ;  /* 0x00000005000b7c02 */ /* 0x002fe20008000f00 */
[----:B------:R-:W-:Y:S02]  /*5380*/  IMAD.U32 R10, RZ, RZ, UR4 ;  /* 0x00000004ff0a7e24 */ /* 0x000fe4000f8e00ff */
[----:B------:R-:W-:Y:S07]  /*5390*/  LEPC R20, `(.L_x_87) ;  /* 0x000000001014794e */ /* 0x000fee0000000000 */
[----:B----45:R-:W-:Y:S05]  /*53a0*/  CALL.ABS.NOINC R2 ;  /* 0x0000000002007343 */ /* 0x030fea0003c00000 */
.L_x_87:
[----:B------:R-:W-:Y:S01]  /*53b0*/  LOP3.LUT P0, RZ, R177, 0x1b0, RZ, 0xc0, !PT ;  /* 0x000001b0b1ff7812 */ /* 0x000fe2000780c0ff */
[----:B------:R-:W-:Y:S11]  /*53c0*/  BSSY.RECONVERGENT B6, `(.L_x_88) ;  /* 0x0000013000067945 */ /* 0x000ff60003800200 */
[----:B------:R-:W-:Y:S01]  /*53d0*/  @!UPT UIADD3 URZ, UPT, UPT, URZ, URZ, URZ ;  /* 0x000000fffffff290 */ /* 0x000fe2000fffe0ff */
[----:B------:R-:W-:Y:S05]  /*53e0*/  @!P0 BRA `(.L_x_89) ;  /* 0x0000000000408947 */ /* 0x000fea0003800000 */
        /* <DEDUP_REMOVED lines=16> */
.L_x_89:
[----:B------:R-:W-:Y:S05]  /*54f0*/  BSYNC.RECONVERGENT B6 ;  /* 0x0000000000067941 */ /* 0x000fea0003800200 */
.L_x_88:
[----:B------:R-:W-:Y:S01]  /*5500*/  R2UR UR4, R161 ;  /* 0x00000000a10472ca */ /* 0x000fe200000e0000 */
[----:B------:R-:W-:Y:S01]  /*5510*/  UISETP.NE.U32.AND UP0, UPT, UR60, URZ, UPT ;  /* 0x000000ff3c00728c */ /* 0x000fe2000bf05070 */
[----:B------:R-:W-:Y:S02]  /*5520*/  ISETP.NE.U32.AND P4, PT, R156, RZ, PT ;  /* 0x000000ff9c00720c */ /* 0x000fe40003f85070 */
[----:B------:R-:W-:Y:S01]  /*5530*/  ISETP.NE.U32.AND P2, PT, RZ, UR56, PT ;  /* 0x00000038ff007c0c */ /* 0x000fe2000bf45070 */
[----:B------:R-:W-:Y:S01]  /*5540*/  UISETP.NE.AND.EX UP1, UPT, UR61, URZ, UPT, UP0 ;  /* 0x000000ff3d00728c */ /* 0x000fe2000bf25300 */
[----:B------:R-:W-:Y:S01]  /*5550*/  ISETP.NE.AND.EX P4, PT, R157, RZ, PT, P4 ;  /* 0x000000ff9d00720c */ /* 0x000fe20003f85340 */
[----:B------:R-:W-:Y:S01]  /*5560*/  UPLOP3.LUT UP0, UPT, UPT, UPT, UPT, 0x40, 0x4 ;  /* 0x000000000004789c */ /* 0x000fe20003f0e870 */
[----:B------:R-:W-:Y:S05]  /*5570*/  ISETP.NE.AND.EX P2, PT, RZ, UR57, PT, P2 ;  /* 0x00000039ff007c0c */ /* 0x000fea000bf45320 */
[----:B------:R-:W-:Y:S06]  /*5580*/  UISETP.NE.AND UP2, UPT, UR4, URZ, UPT ;  /* 0x000000ff0400728c */ /* 0x000fec000bf45270 */
[----:B------:R-:W-:Y:S05]  /*5590*/  PLOP3.LUT P1, PT, PT, PT, UP2, 0x80, 0x8 ;  /* 0x000000000008781c */ /* 0x000fea0003f2f028 */
[----:B------:R-:W-:Y:S06]  /*55a0*/  @UP2 UPLOP3.LUT UP0, UPT, UPT, UPT, UP1, 0x80, 0x8 ;  /* 0x000000000008289c */ /* 0x000fec0003f0f010 */
[----:B------:R-:W-:Y:S01]  /*55b0*/  PLOP3.LUT P0, PT, PT, PT, UP0, 0x80, 0x8 ;  /* 0x000000000008781c */ /* 0x000fe20003f0f008 */
[----:B------:R-:W-:Y:S01]  /*55c0*/  @!UPT UIADD3 URZ, UPT, UPT, URZ, URZ, URZ ;  /* 0x000000fffffff290 */ /* 0x000fe2000fffe0ff */
[----:B------:R-:W-:Y:S11]  /*55d0*/  BRA.U !UP1, `(.L_x_90) ;  /* 0x00000001093c7547 */ /* 0x000ff6000b800000 */
[----:B------:R-:W-:Y:S01]  /*55e0*/  UISETP.NE.U32.AND UP0, UPT, UR56, URZ, UPT ;  /* 0x000000ff3800728c */ /* 0x000fe2000bf05070 */
[----:B-1----:R-:W-:Y:S01]  /*55f0*/  HFMA2 R0, -RZ, RZ, 0, 5.9604644775390625e-08 ;  /* 0x00000001ff007431 */ /* 0x002fe200000001ff */
[----:B------:R-:W1:Y:S01]  /*5600*/  LDCU.64 UR8, c[0x0][0x358] ;  /* 0x00006b00ff0877ac */ /* 0x000e620008000a00 */
[----:B------:R-:W-:Y:S01]  /*5610*/  IMAD.MOV.U32 R158, RZ, RZ, 0x1 ;  /* 0x00000001ff9e7424 */ /* 0x000fe200078e00ff */
[----:B------:R-:W-:Y:S06]  /*5620*/  UISETP.NE.AND.EX UP0, UPT, UR57, URZ, UPT, UP0 ;  /* 0x000000ff3900728c */ /* 0x000fec000bf05300 */
[----:B------:R-:W-:Y:S05]  /*5630*/  PLOP3.LUT P3, PT, PT, PT, UP0, 0x80, 0x8 ;  /* 0x000000000008781c */ /* 0x000fea0003f6f008 */
[----:B------:R-:W2:Y:S01]  /*5640*/  @UP0 LDCU.64 UR4, c[0x0][0x888] ;  /* 0x00011100ff0407ac */ /* 0x000ea20008000a00 */
[----:B------:R-:W-:Y:S07]  /*5650*/  @UP0 UIMAD UR6, UR36, UR60, URZ ;  /* 0x0000003c240602a4 */ /* 0x000fee000f8e02ff */
[----:B------:R-:W-:Y:S01]  /*5660*/  @!P3 PRMT R158, R0, 0x7610, R158 ;  /* 0x00007610009eb816 */ /* 0x000fe2000000009e */
[----:B--2---:R-:W-:Y:S06]  /*5670*/  @UP0 UIMAD.WIDE UR4, UR6, 0x4, UR4 ;  /* 0x00000004060408a5 */ /* 0x004fec000f8e0204 */
[----:B------:R-:W-:Y:S01]  /*5680*/  IMAD.U32 R2, RZ, RZ, UR4 ;  /* 0x00000004ff027e24 */ /* 0x000fe2000f8e00ff */
[----:B------:R-:W-:Y:S04]  /*5690*/  MOV R3, UR5 ;  /* 0x0000000500037c02 */ /* 0x000fe80008000f00 */
[----:B------:R-:W2:Y:S01]  /*56a0*/  @!UP0 LDCU UR4, c[0x0][0x880] ;  /* 0x00011000ff0487ac */ /* 0x000ea20008000800 */
[----:B-1---5:R3:W5:Y:S02]  /*56b0*/  @P3 LDG.E R73, desc[UR8][R2.64] ;  /* 0x0000000802493981 */ /* 0x022764000c1e1900 */
[----:B--23--:R-:W-:Y:S02]  /*56c0*/  @!P3 IMAD.U32 R73, RZ, RZ, UR4 ;  /* 0x00000004ff49be24 */ /* 0x00cfe4000f8e00ff */
.L_x_90:
[----:B------:R-:W-:Y:S05]  /*56d0*/  @!P4 BRA `(.L_x_91) ;  /* 0x000000000024c947 */ /* 0x000fea0003800000 */
[----:B------:R-:W-:Y:S01]  /*56e0*/  ISETP.NE.U32.AND P3, PT, R138, RZ, PT ;  /* 0x000000ff8a00720c */ /* 0x000fe20003f65070 */
[----:B------:R-:W2:Y:S03]  /*56f0*/  LDCU.64 UR4, c[0x0][0x358] ;  /* 0x00006b00ff0477ac */ /* 0x000ea60008000a00 */
[----:B------:R-:W-:Y:S11]  /*5700*/  ISETP.NE.AND.EX P3, PT, R139, RZ, PT, P3 ;  /* 0x000000ff8b00720c */ /* 0x000ff60003f65330 */
[----:B------:R-:W-:Y:S02]  /*5710*/  @!UPT UIADD3 URZ, UPT, UPT, URZ, URZ, URZ ;  /* 0x000000fffffff290 */ /* 0x000fe4000fffe0ff */
[----:B------:R-:W3:Y:S01]  /*5720*/  @P3 LDC.64 R2, c[0x0][0x8a8] ;  /* 0x00022a00ff023b82 */ /* 0x000ee20000000a00 */
[----:B-1----:R-:W-:Y:S04]  /*5730*/  @P3 IMAD R0, R156, UR36, RZ ;  /* 0x000000249c003c24 */ /* 0x002fe8000f8e02ff */
[----:B---3--:R-:W-:Y:S05]  /*5740*/  @P3 IMAD.WIDE R2, R0, 0x4, R2 ;  /* 0x0000000400023825 */ /* 0x008fea00078e0202 */
[----:B--2--5:R2:W5:Y:S02]  /*5750*/  @P3 LDG.E R70, desc[UR4][R2.64] ;  /* 0x0000000402463981 */ /* 0x024564000c1e1900 */
[----:B--2---:R-:W3:Y:S02]  /*5760*/  @!P3 LDC R70, c[0x0][0x8a0] ;  /* 0x00022800ff46bb82 */ /* 0x004ee40000000800 */
.L_x_91:
[----:B-----5:R-:W-:Y:S01]  /*5770*/  FSETP.NEU.AND P4, PT, R73, RZ, PT ;  /* 0x000000ff4900720b */ /* 0x020fe20003f8d000 */
[----:B------:R-:W-:Y:S01]  /*5780*/  BSSY B1, `(.L_x_92) ;  /* 0x0000047000017945 */ /* 0x000fe20003800000 */
[----:B------:R-:W-:Y:S01]  /*5790*/  SEL R7, RZ, 0xffffffff, P2 ;  /* 0xffffffffff077807 */ /* 0x000fe20001000000 */
[----:B------:R-:W-:Y:S01]  /*57a0*/  IMAD.MOV.U32 R187, RZ, RZ, 0x1 ;  /* 0x00000001ffbb7424 */ /* 0x000fe200078e00ff */
[----:B------:R-:W-:Y:S01]  /*57b0*/  LOP3.LUT P3, RZ, R158, 0xff, RZ, 0xc0, !PT ;  /* 0x000000ff9eff7812 */ /* 0x000fe2000786c0ff */
[----:B------:R-:W-:Y:S01]  /*57c0*/  IMAD R71, R68, 0x80, R69 ;  /* 0x0000008044477824 */ /* 0x000fe200078e0245 */
[----:B-1----:R-:W-:Y:S02]  /*57d0*/  @P1 SEL R0, RZ, 0xffffffff, P4 ;  /* 0xffffffffff001807 */ /* 0x002fe40002000000 */
[----:B------:R-:W-:Y:S02]  /*57e0*/  CS2R R154, SRZ ;  /* 0x00000000009a7805 */ /* 0x000fe4000001ff00 */
[----:B------:R-:W-:Y:S02]  /*57f0*/  LEA R3, R166, UR44, 0x3 ;  /* 0x0000002ca6037c11 */ /* 0x000fe4000f8e18ff */
[----:B------:R-:W-:Y:S02]  /*5800*/  CS2R R152, SRZ ;  /* 0x0000000000987805 */ /* 0x000fe4000001ff00 */
[----:B------:R-:W-:Y:S02]  /*5810*/  @P0 SEL R0, R7, R0, !P3 ;  /* 0x0000000007000207 */ /* 0x000fe40005800000 */
[----:B------:R-:W-:Y:S02]  /*5820*/  CS2R R150, SRZ ;  /* 0x0000000000967805 */ /* 0x000fe4000001ff00 */
[----:B------:R-:W-:Y:S02]  /*5830*/  LEA R186, R68, UR44, 0x3 ;  /* 0x0000002c44ba7c11 */ /* 0x000fe4000f8e18ff */
[----:B------:R-:W-:Y:S02]  /*5840*/  CS2R R148, SRZ ;  /* 0x0000000000947805 */ /* 0x000fe4000001ff00 */
[----:B------:R-:W-:Y:S02]  /*5850*/  @P1 LOP3.LUT R0, R0, 0x1, RZ, 0xc0, !PT ;  /* 0x0000000100001812 */ /* 0x000fe400078ec0ff */
[----:B------:R-:W-:Y:S02]  /*5860*/  CS2R R146, SRZ ;  /* 0x0000000000927805 */ /* 0x000fe4000001ff00 */
[----:B------:R-:W-:Y:S02]  /*5870*/  SHF.L.U32 R5, R168, 0x1f, RZ ;  /* 0x0000001fa8057819 */ /* 0x000fe400000006ff */
[----:B------:R-:W-:Y:S02]  /*5880*/  CS2R R144, SRZ ;  /* 0x0000000000907805 */ /* 0x000fe4000001ff00 */
[----:B------:R-:W-:Y:S02]  /*5890*/  ISETP.NE.U32.OR P6, PT, R0, 0x1, !P1 ;  /* 0x000000010000780c */ /* 0x000fe40004fc5470 */
[----:B------:R-:W-:Y:S02]  /*58a0*/  CS2R R142, SRZ ;  /* 0x00000000008e7805 */ /* 0x000fe4000001ff00 */
[----:B------:R-:W-:Y:S02]  /*58b0*/  PLOP3.LUT P2, PT, PT, PT, UP1, 0x80, 0x8 ;  /* 0x000000000008781c */ /* 0x000fe40003f4f018 */
[----:B------:R-:W-:Y:S02]  /*58c0*/  CS2R R140, SRZ ;  /* 0x00000000008c7805 */ /* 0x000fe4000001ff00 */
[----:B------:R-:W-:Y:S02]  /*58d0*/  SEL R0, RZ, 0xffffffff, P4 ;  /* 0xffffffffff007807 */ /* 0x000fe40002000000 */
[----:B------:R-:W-:Y:S03]  /*58e0*/  P2R R172, PR, RZ, 0x40 ;  /* 0x00000040ffac7803 */ /* 0x000fe60000000000 */
[----:B------:R-:W-:Y:S04]  /*58f0*/  @P6 SHF.L.U32 R2, R165, 0x1f, RZ ;  /* 0x0000001fa5026819 */ /* 0x000fe800000006ff */
[----:B------:R-:W-:Y:S01]  /*5900*/  @P2 SEL R0, R7, R0, !P3 ;  /* 0x0000000007002207 */ /* 0x000fe20005800000 */
[----:B------:R-:W1:Y:S03]  /*5910*/  @P6 SYNCS.PHASECHK.TRANS64.TRYWAIT P1, [R3+URZ+0x30], R2 ;  /* 0x00003002030065a7 */ /* 0x000e6600080211ff */
[----:B------:R-:W-:Y:S04]  /*5920*/  LOP3.LUT R0, R0, 0x1, RZ, 0xc0, !PT ;  /* 0x0000000100007812 */ /* 0x000fe800078ec0ff */
[----:B------:R-:W-:Y:S04]  /*5930*/  ISETP.NE.U32.AND P5, PT, R0, 0x1, PT ;  /* 0x000000010000780c */ /* 0x000fe80003fa5070 */
[----:B------:R-:W-:Y:S01]  /*5940*/  P2R R192, PR, RZ, 0x20 ;  /* 0x00000020ffc07803 */ /* 0x000fe20000000000 */
[----:B------:R2:W4:Y:S01]  /*5950*/  SYNCS.PHASECHK.TRANS64.TRYWAIT P0, [R186+URZ+0x80], R5 ;  /* 0x00008005ba0075a7 */ /* 0x00052200080011ff */
[----:B-1----:R-:W-:Y:S01]  /*5960*/  @P6 SEL R187, RZ, 0x1, !P1 ;  /* 0x00000001ffbb6807 */ /* 0x002fe20004800000 */
[----:B--2---:R-:W-:Y:S06]  /*5970*/  @!P6 BRA `(.L_x_93) ;  /* 0x00000000009ce947 */ /* 0x004fec0003800000 */
[----:B------:R-:W-:Y:S01]  /*5980*/  @P5 IMAD R7, R166, 0x2000, R171 ;  /* 0x00002000a6075824 */ /* 0x000fe200078e02ab */
[----:B------:R-:W-:Y:S01]  /*5990*/  ISETP.NE.AND P1, PT, R187, RZ, PT ;  /* 0x000000ffbb00720c */ /* 0x000fe20003f25270 */
[----:B------:R-:W-:Y:S01]  /*59a0*/  BSSY B0, `(.L_x_94) ;  /* 0x0000010000007945 */ /* 0x000fe20003800000 */
[----:B------:R-:W-:Y:S01]  /*59b0*/  CS2R R142, SRZ ;  /* 0x00000000008e7805 */ /* 0x000fe2000001ff00 */
[--C-:B------:R-:W-:Y:S01]  /*59c0*/  @P5 IMAD R6, R176, -0x10, R7.reuse ;  /* 0xfffffff0b0065824 */ /* 0x100fe200078e0207 */
[----:B------:R-:W-:Y:S01]  /*59d0*/  CS2R R140, SRZ ;  /* 0x00000000008c7805 */ /* 0x000fe2000001ff00 */
[----:B------:R-:W-:Y:S01]  /*59e0*/  @P5 IMAD R4, R170, -0x10, R7 ;  /* 0xfffffff0aa045824 */ /* 0x000fe200078e0207 */
[----:B------:R-:W-:Y:S01]  /*59f0*/  CS2R R150, SRZ ;  /* 0x0000000000967805 */ /* 0x000fe2000001ff00 */
[----:B------:R-:W-:Y:S01]  /*5a00*/  @P5 IMAD R2, R169, 0x10, R6 ;  /* 0x00000010a9025824 */ /* 0x000fe200078e0206 */
[----:B------:R-:W-:Y:S02]  /*5a10*/  CS2R R148, SRZ ;  /* 0x0000000000947805 */ /* 0x000fe4000001ff00 */
[----:B------:R-:W-:Y:S02]  /*5a20*/  CS2R R146, SRZ ;  /* 0x0000000000927805 */ /* 0x000fe4000001ff00 */
[----:B------:R-:W-:Y:S02]  /*5a30*/  CS2R R144, SRZ ;  /* 0x0000000000907805 */ /* 0x000fe4000001ff00 */
[----:B------:R-:W-:Y:S02]  /*5a40*/  CS2R R154, SRZ ;  /* 0x00000000009a7805 */ /* 0x000fe4000001ff00 */
[----:B------:R-:W-:Y:S01]  /*5a50*/  CS2R R152, SRZ ;  /* 0x0000000000987805 */ /* 0x000fe2000001ff00 */
[----:B------:R-:W-:Y:S06]  /*5a60*/  @P1 BRA `(.L_x_95) ;  /* 0x00000000000c1947 */ /* 0x000fec0003800000 */
[----:B------:R-:W-:Y:S04]  /*5a70*/  SHF.L.U32 R0, R165, 0x1f, RZ ;  /* 0x0000001fa5007819 */ /* 0x000fe800000006ff */
[----:B------:R-:W1:Y:S02]  /*5a80*/  SYNCS.PHASECHK.TRANS64.TRYWAIT P1, [R3+URZ+0x30], R0 ;  /* 0x00003000030075a7 */ /* 0x000e6400080211ff */
[----:B-1----:R-:W-:Y:S05]  /*5a90*/  @!P1 BRA `(.L_x_96) ;  /* 0x0000003400109947 */ /* 0x002fea0003800000 */
.L_x_95:
[----:B------:R-:W-:Y:S05]  /*5aa0*/  BSYNC B0 ;  /* 0x0000000000007941 */ /* 0x000fea0003800000 */
.L_x_94:
[----:B------:R-:W-:Y:S01]  /*5ab0*/  ISETP.NE.AND P1, PT, R192, RZ, PT ;  /* 0x000000ffc000720c */ /* 0x000fe20003f25270 */
[----:B-1----:R-:W-:Y:S02]  /*5ac0*/  VIADD R3, R3, 0x40 ;  /* 0x0000004003037836 */ /* 0x002fe40000000000 */
[----:B------:R-:W-:Y:S02]  /*5ad0*/  IMAD.U32 R0, RZ, RZ, UR45 ;  /* 0x0000002dff007e24 */ /* 0x000fe4000f8e00ff */
[----:B------:R-:W-:Y:S03]  /*5ae0*/  VIADD R166, R166, 0x1 ;  /* 0x00000001a6a67836 */ /* 0x000fe60000000000 */
[----:B------:R-:W-:Y:S05]  /*5af0*/  PRMT R0, R0, 0x654, R3 ;  /* 0x0000065400007816 */ /* 0x000fea0000000003 */
[----:B------:R1:W2:Y:S04]  /*5b00*/  @P1 LDS.128 R140, [R7] ;  /* 0x00000000078c1984 */ /* 0x0002a80000000c00 */
[----:B------:R1:W1:Y:S04]  /*5b10*/  @P1 LDS.128 R148, [R4+0x20] ;  /* 0x0000200004941984 */ /* 0x0002680000000c00 */
[----:B------:R1:W1:Y:S04]  /*5b20*/  @P1 LDS.128 R144, [R6+0x10] ;  /* 0x0000100006901984 */ /* 0x0002680000000c00 */
[----:B------:R1:W1:Y:S01]  /*5b30*/  @P1 LDS.128 R152, [R2+0x10] ;  /* 0x0000100002981984 */ /* 0x0002620000000c00 */
[C---:B------:R-:W-:Y:S01]  /*5b40*/  ISETP.NE.AND P1, PT, R166.reuse, 0x2, PT ;  /* 0x00000002a600780c */ /* 0x040fe20003f25270 */
[----:B------:R-:W-:Y:S01]  /*5b50*/  @!PT LDS RZ, [RZ] ;  /* 0x00000000fffff984 */ /* 0x000fe20000000800 */
[----:B------:R-:W-:Y:S01]  /*5b60*/  @!PT LDS RZ, [RZ] ;  /* 0x00000000fffff984 */ /* 0x000fe20000000800 */
[----:B------:R-:W-:Y:S01]  /*5b70*/  @!PT LDS RZ, [RZ] ;  /* 0x00000000fffff984 */ /* 0x000fe20000000800 */
[----:B------:R-:W-:Y:S01]  /*5b80*/  @!PT LDS RZ, [RZ] ;  /* 0x00000000fffff984 */ /* 0x000fe20000000800 */
[----:B------:R5:W-:Y:S06]  /*5b90*/  MEMBAR.ALL.CTA ;  /* 0x0000000000007992 */ /* 0x000bec0000008000 */
[----:B-----5:R-:W5:Y:S01]  /*5ba0*/  FENCE.VIEW.ASYNC.S ;  /* 0x00000000000073c6 */ /* 0x020f620000000000 */
[----:B------:R-:W-:Y:S01]  /*5bb0*/  SEL R166, R166, RZ, P1 ;  /* 0x000000ffa6a67207 */ /* 0x000fe20000800000 */
[----:B-----5:R5:W-:Y:S02]  /*5bc0*/  SYNCS.ARRIVE.TRANS64.RED.A1T0 RZ, [R0+URZ], RZ ;  /* 0x000000ff00ff79a7 */ /* 0x020be400081004ff */
[----:B-----5:R-:W-:Y:S04]  /*5bd0*/  SEL R0, RZ, 0x1, P1 ;  /* 0x00000001ff007807 */ /* 0x020fe80000800000 */
[----:B--2---:R-:W-:Y:S02]  /*5be0*/  LOP3.LUT R165, R165, R0, RZ, 0x3c, !PT ;  /* 0x00000000a5a57212 */ /* 0x004fe400078e3cff */
.L_x_93:
[----:B------:R-:W-:Y:S05]  /*5bf0*/  BSYNC B1 ;  /* 0x0000000000017941 */ /* 0x000fea0003800000 */
.L_x_92:
[----:B------:R-:W-:Y:S04]  /*5c00*/  SHF.R.U32.HI R0, RZ, 0x15, R71 ;  /* 0x00000015ff007819 */ /* 0x000fe80000011647 */
[----:B------:R-:W-:Y:S01]  /*5c10*/  LOP3.LUT P1, RZ, R0, 0x3, R159, 0x48, !PT ;  /* 0x0000000300ff7812 */ /* 0x000fe2000782489f */
[----:B------:R-:W-:Y:S01]  /*5c20*/  @!UPT UIADD3 URZ, UPT, UPT, URZ, URZ, URZ ;  /* 0x000000fffffff290 */ /* 0x000fe2000fffe0ff */
[----:B----4-:R-:W-:Y:S11]  /*5c30*/  @P0 BRA `(.L_x_97) ;  /* 0x0000000000080947 */ /* 0x010ff60003800000 */
[----:B------:R-:W2:Y:S02]  /*5c40*/  SYNCS.PHASECHK.TRANS64.TRYWAIT P0, [R186+URZ+0x80], R5 ;  /* 0x00008005ba0075a7 */ /* 0x000ea400080011ff */
[----:B--2---:R-:W-:Y:S05]  /*5c50*/  @!P0 BRA `(.L_x_98) ;  /* 0x0000003000b48947 */ /* 0x004fea0003800000 */
.L_x_97:
[----:B------:R-:W-:Y:S04]  /*5c60*/  BSSY.RECONVERGENT B6, `(.L_x_99) ;  /* 0x0000012000067945 */ /* 0x000fe80003800200 */
[----:B------:R-:W-:Y:S05]  /*5c70*/  @!P1 BRA `(.L_x_100) ;  /* 0x0000000000409947 */ /* 0x000fea0003800000 */
[----:B------:R-:W2:Y:S01]  /*5c80*/  LDCU.64 UR8, c[0x4][0x70] ;  /* 0x01000e00ff0877ac */ /* 0x000ea20008000a00 */
[----:B------:R-:W-:Y:S01]  /*5c90*/  MOV R3, 0x0 ;  /* 0x0000000000037802 */ /* 0x000fe20000000f00 */
[----:B------:R-:W-:Y:S02]  /*5ca0*/  HFMA2 R12, -RZ, RZ, 0, 5.9604644775390625e-08 ;  /* 0x00000001ff0c7431 */ /* 0x000fe400000001ff */
[----:B------:R-:W-:Y:S02]  /*5cb0*/  IMAD.MOV.U32 R8, RZ, RZ, 0x192 ;  /* 0x00000192ff087424 */ /* 0x000fe400078e00ff */
[----:B------:R-:W-:Y:S01]  /*5cc0*/  IMAD.MOV.U32 R13, RZ, RZ, RZ ;  /* 0x000000ffff0d7224 */ /* 0x000fe200078e00ff */
[----:B------:R-:W4:Y:S01]  /*5cd0*/  LDCU.64 UR6, c[0x4][0x78] ;  /* 0x01000f00ff0677ac */ /* 0x000f220008000a00 */
[----:B-1----:R-:W1:Y:S01]  /*5ce0*/  LDC.64 R2, c[0x4][R3] ;  /* 0x0100000003027b82 */ /* 0x002e620000000a00 */
[----:B------:R-:W5:Y:S01]  /*5cf0*/  LDCU.64 UR4, c[0x4][0x10] ;  /* 0x01000200ff0477ac */ /* 0x000f620008000a00 */
[----:B--2---:R-:W-:Y:S01]  /*5d00*/  MOV R5, UR9 ;  /* 0x0000000900057c02 */ /* 0x004fe20008000f00 */
[----:B------:R-:W-:Y:S01]  /*5d10*/  IMAD.U32 R4, RZ, RZ, UR8 ;  /* 0x00000008ff047e24 */ /* 0x000fe2000f8e00ff */
[----:B----4-:R-:W-:Y:S01]  /*5d20*/  MOV R7, UR7 ;  /* 0x0000000700077c02 */ /* 0x010fe20008000f00 */
[----:B------:R-:W-:Y:S01]  /*5d30*/  IMAD.U32 R6, RZ, RZ, UR6 ;  /* 0x00000006ff067e24 */ /* 0x000fe2000f8e00ff */
[----:B-----5:R-:W-:Y:S01]  /*5d40*/  MOV R11, UR5 ;  /* 0x00000005000b7c02 */ /* 0x020fe20008000f00 */
[----:B------:R-:W-:Y:S02]  /*5d50*/  IMAD.U32 R10, RZ, RZ, UR4 ;  /* 0x00000004ff0a7e24 */ /* 0x000fe4000f8e00ff */
[----:B------:R-:W-:Y:S07]  /*5d60*/  LEPC R20, `(.L_x_100) ;  /* 0x000000001014794e */ /* 0x000fee0000000000 */
[----:B-1-3--:R-:W-:Y:S05]  /*5d70*/  CALL.ABS.NOINC R2 ;  /* 0x0000000002007343 */ /* 0x00afea0003c00000 */
.L_x_100:
[----:B------:R-:W-:Y:S05]  /*5d80*/  BSYNC.RECONVERGENT B6 ;  /* 0x0000000000067941 */ /* 0x000fea0003800200 */
.L_x_99:
[-C--:B------:R-:W-:Y:S01]  /*5d90*/  F2FP.F16.E5M2.UNPACK_B R74, R140.reuse ;  /* 0x0000008cff4a723e */ /* 0x080fe200020004ff */
[----:B------:R-:W-:Y:S05]  /*5da0*/  WARPSYNC.ALL ;  /* 0x0000000000007948 */ /* 0x000fea0003800000 */
[----:B------:R-:W-:Y:S01]  /*5db0*/  R2UR UR4, R71 ;  /* 0x00000000470472ca */ /* 0x000fe200000e0000 */
[--C-:B------:R-:W-:Y:S01]  /*5dc0*/  HADD2.F32 R72, -RZ, R74.reuse.H0_H0 ;  /* 0x2000004aff487230 */ /* 0x100fe20000004100 */
[----:B------:R-:W-:Y:S01]  /*5dd0*/  F2FP.F16.E5M2.UNPACK_B R76, R140.H1 ;  /* 0x0000008cff4c723e */ /* 0x000fe200030004ff */
[----:B------:R-:W-:Y:S01]  /*5de0*/  HADD2.F32 R75, -RZ, R74.H1_H1 ;  /* 0x3000004aff4b7230 */ /* 0x000fe20000004100 */
[-C--:B------:R-:W-:Y:S01]  /*5df0*/  F2FP.F16.E5M2.UNPACK_B R78, R141.reuse ;  /* 0x0000008dff4e723e */ /* 0x080fe200020004ff */
[----:B------:R-:W-:Y:S01]  /*5e00*/  BSSY.RECONVERGENT B0, `(.L_x_101) ;  /* 0x000011d000007945 */ /* 0x000fe20003800200 */
[----:B------:R-:W-:Y:S01]  /*5e10*/  F2FP.F16.E5M2.UNPACK_B R80, R141.H1 ;  /* 0x0000008dff50723e */ /* 0x000fe200030004ff */
[----:B------:R-:W-:Y:S01]  /*5e20*/  HADD2.F32 R74, -RZ, R76.H0_H0 ;  /* 0x2000004cff4a7230 */ /* 0x000fe20000004100 */
[-C--:B------:R-:W-:Y:S01]  /*5e30*/  F2FP.F16.E5M2.UNPACK_B R82, R142.reuse ;  /* 0x0000008eff52723e */ /* 0x080fe200020004ff */
[--C-:B------:R-:W-:Y:S01]  /*5e40*/  HADD2.F32 R77, -RZ, R78.reuse.H0_H0 ;  /* 0x2000004eff4d7230 */ /* 0x100fe20000004100 */
[----:B------:R-:W-:Y:S01]  /*5e50*/  F2FP.F16.E5M2.UNPACK_B R84, R142.H1 ;  /* 0x0000008eff54723e */ /* 0x000fe200030004ff */
[----:B------:R-:W-:Y:S01]  /*5e60*/  HADD2.F32 R78, -RZ, R78.H1_H1 ;  /* 0x3000004eff4e7230 */ /* 0x000fe20000004100 */
[-C--:B------:R-:W-:Y:S01]  /*5e70*/  F2FP.F16.E5M2.UNPACK_B R86, R143.reuse ;  /* 0x0000008fff56723e */ /* 0x080fe200020004ff */
[----:B-12---:R-:W3:Y:S01]  /*5e80*/  LDTM.x64 R4, tmem[UR4] ;  /* 0x00000004000479ee */ /* 0x006ee20008340000 */
[----:B------:R-:W-:Y:S01]  /*5e90*/  F2FP.F16.E5M2.UNPACK_B R88, R143.H1 ;  /* 0x0000008fff58723e */ /* 0x000fe200030004ff */
[----:B------:R-:W-:Y:S01]  /*5ea0*/  HADD2.F32 R76, -RZ, R76.H1_H1 ;  /* 0x3000004cff4c7230 */ /* 0x000fe20000004100 */
[-C--:B------:R-:W-:Y:S01]  /*5eb0*/  F2FP.F16.E5M2.UNPACK_B R90, R144.reuse ;  /* 0x00000090ff5a723e */ /* 0x080fe200020004ff */
[----:B------:R-:W-:Y:S01]  /*5ec0*/  HADD2.F32 R79, -RZ, R80.H0_H0 ;  /* 0x20000050ff4f7230 */ /* 0x000fe20000004100 */
[----:B------:R-:W-:Y:S01]  /*5ed0*/  F2FP.F16.E5M2.UNPACK_B R92, R144.H1 ;  /* 0x00000090ff5c723e */ /* 0x000fe200030004ff */
[--C-:B------:R-:W-:Y:S01]  /*5ee0*/  HADD2.F32 R81, -RZ, R82.reuse.H0_H0 ;  /* 0x20000052ff517230 */ /* 0x100fe20000004100 */
[----:B------:R-:W-:Y:S01]  /*5ef0*/  ISETP.NE.AND P6, PT, R172, RZ, PT ;  /* 0x000000ffac00720c */ /* 0x000fe20003fc5270 */
[----:B------:R-:W-:Y:S01]  /*5f00*/  HADD2.F32 R82, -RZ, R82.H1_H1 ;  /* 0x30000052ff527230 */ /* 0x000fe20000004100 */
[----:B------:R-:W-:Y:S01]  /*5f10*/  SHF.L.U32 R194, R164, 0x4, RZ ;  /* 0x00000004a4c27819 */ /* 0x000fe200000006ff */
[--C-:B------:R-:W-:Y:S01]  /*5f20*/  HADD2.F32 R85, -RZ, R86.reuse.H0_H0 ;  /* 0x20000056ff557230 */ /* 0x100fe20000004100 */
[----:B------:R-:W-:Y:S01]  /*5f30*/  SHF.L.U32 R202, R163, 0x4, RZ ;  /* 0x00000004a3ca7819 */ /* 0x000fe200000006ff */
[----:B------:R-:W-:Y:S01]  /*5f40*/  HADD2.F32 R86, -RZ, R86.H1_H1 ;  /* 0x30000056ff567230 */ /* 0x000fe20000004100 */
[C---:B------:R-:W-:Y:S01]  /*5f50*/  IADD3 R179, PT, PT, R171.reuse, R194, RZ ;  /* 0x000000c2abb37210 */ /* 0x040fe20007ffe0ff */
[--C-:B------:R-:W-:Y:S01]  /*5f60*/  HADD2.F32 R89, -RZ, R90.reuse.H0_H0 ;  /* 0x2000005aff597230 */ /* 0x100fe20000004100 */
[----:B------:R-:W-:Y:S01]  /*5f70*/  IADD3 R185, PT, PT, R171, R202, RZ ;  /* 0x000000caabb97210 */ /* 0x000fe20007ffe0ff */
[----:B------:R-:W-:Y:S01]  /*5f80*/  HADD2.F32 R90, -RZ, R90.H1_H1 ;  /* 0x3000005aff5a7230 */ /* 0x000fe20000004100 */
[----:B------:R-:W-:Y:S01]  /*5f90*/  SHF.L.U32 R200, R169, 0x4, RZ ;  /* 0x00000004a9c87819 */ /* 0x000fe200000006ff */
[----:B------:R-:W-:Y:S01]  /*5fa0*/  HADD2.F32 R80, -RZ, R80.H1_H1 ;  /* 0x30000050ff507230 */ /* 0x000fe20000004100 */
[----:B------:R-:W-:Y:S01]  /*5fb0*/  F2FP.F16.E5M2.UNPACK_B R94, R145 ;  /* 0x00000091ff5e723e */ /* 0x000fe200020004ff */
[--C-:B------:R-:W-:Y:S01]  /*5fc0*/  HADD2.F32 R83, -RZ, R84.reuse.H0_H0 ;  /* 0x20000054ff537230 */ /* 0x100fe20000004100 */
[----:B------:R-:W-:Y:S01]  /*5fd0*/  IADD3 R184, PT, PT, R200, R179, RZ ;  /* 0x000000b3c8b87210 */ /* 0x000fe20007ffe0ff */
[----:B------:R-:W-:Y:S01]  /*5fe0*/  HADD2.F32 R84, -RZ, R84.H1_H1 ;  /* 0x30000054ff547230 */ /* 0x000fe20000004100 */
[----:B------:R-:W-:Y:S01]  /*5ff0*/  F2FP.F16.E5M2.UNPACK_B R98, R146 ;  /* 0x00000092ff62723e */ /* 0x000fe200020004ff */
[C---:B---3--:R-:W-:Y:S01]  /*6000*/  FMUL R0, R70.reuse, R4 ;  /* 0x0000000446007220 */ /* 0x048fe20000400000 */
[C---:B------:R-:W-:Y:S01]  /*6010*/  FMUL R2, R70.reuse, R5 ;  /* 0x0000000546027220 */ /* 0x040fe20000400000 */
[C---:B------:R-:W-:Y:S01]  /*6020*/  FMUL R4, R70.reuse, R8 ;  /* 0x0000000846047220 */ /* 0x040fe20000400000 */
[C---:B------:R-:W-:Y:S01]  /*6030*/  FMUL R5, R70.reuse, R9 ;  /* 0x0000000946057220 */ /* 0x040fe20000400000 */
[C---:B------:R-:W-:Y:S01]  /*6040*/  FFMA R0, R73.reuse, R72, R0 ;  /* 0x0000004849007223 */ /* 0x040fe20000000000 */
[C---:B------:R-:W-:Y:S01]  /*6050*/  FFMA R2, R73.reuse, R75, R2 ;  /* 0x0000004b49027223 */ /* 0x040fe20000000002 */
[C---:B------:R-:W-:Y:S01]  /*6060*/  FMUL R8, R70.reuse, R12 ;  /* 0x0000000c46087220 */ /* 0x040fe20000400000 */
[C---:B------:R-:W-:Y:S01]  /*6070*/  FMUL R9, R70.reuse, R13 ;  /* 0x0000000d46097220 */ /* 0x040fe20000400000 */
[C---:B------:R-:W-:Y:S01]  /*6080*/  FMUL R12, R70.reuse, R16 ;  /* 0x00000010460c7220 */ /* 0x040fe20000400000 */
[C---:B------:R-:W-:Y:S01]  /*6090*/  FMUL R13, R70.reuse, R17 ;  /* 0x00000011460d7220 */ /* 0x040fe20000400000 */
[C---:B------:R-:W-:Y:S01]  /*60a0*/  FMUL R16, R70.reuse, R20 ;  /* 0x0000001446107220 */ /* 0x040fe20000400000 */
[C---:B------:R-:W-:Y:S01]  /*60b0*/  FMUL R17, R70.reuse, R21 ;  /* 0x0000001546117220 */ /* 0x040fe20000400000 */
[--C-:B------:R-:W-:Y:S02]  /*60c0*/  HADD2.F32 R93, -RZ, R94.reuse.H0_H0 ;  /* 0x2000005eff5d7230 */ /* 0x100fe40000004100 */
[C---:B------:R-:W-:Y:S01]  /*60d0*/  FMUL R20, R70.reuse, R24 ;  /* 0x0000001846147220 */ /* 0x040fe20000400000 */
[----:B------:R-:W-:Y:S02]  /*60e0*/  HADD2.F32 R94, -RZ, R94.H1_H1 ;  /* 0x3000005eff5e7230 */ /* 0x000fe40000004100 */
[C---:B------:R-:W-:Y:S01]  /*60f0*/  FMUL R21, R70.reuse, R25 ;  /* 0x0000001946157220 */ /* 0x040fe20000400000 */
[--C-:B------:R-:W-:Y:S02]  /*6100*/  HADD2.F32 R97, -RZ, R98.reuse.H0_H0 ;  /* 0x20000062ff617230 */ /* 0x100fe40000004100 */
[C---:B------:R-:W-:Y:S01]  /*6110*/  FMUL R24, R70.reuse, R28 ;  /* 0x0000001c46187220 */ /* 0x040fe20000400000 */
[----:B------:R-:W-:Y:S02]  /*6120*/  HADD2.F32 R98, -RZ, R98.H1_H1 ;  /* 0x30000062ff627230 */ /* 0x000fe40000004100 */
[C---:B------:R-:W-:Y:S01]  /*6130*/  FMUL R25, R70.reuse, R29 ;  /* 0x0000001d46197220 */ /* 0x040fe20000400000 */
[C---:B------:R-:W-:Y:S01]  /*6140*/  FMUL R28, R70.reuse, R32 ;  /* 0x00000020461c7220 */ /* 0x040fe20000400000 */
[C---:B------:R-:W-:Y:S01]  /*6150*/  FMUL R29, R70.reuse, R33 ;  /* 0x00000021461d7220 */ /* 0x040fe20000400000 */
[C---:B------:R-:W-:Y:S01]  /*6160*/  FMUL R32, R70.reuse, R36 ;  /* 0x0000002446207220 */ /* 0x040fe20000400000 */
[----:B------:R-:W-:Y:S01]  /*6170*/  F2FP.F16.E5M2.UNPACK_B R96, R145.H1 ;  /* 0x00000091ff60723e */ /* 0x000fe200030004ff */
[C---:B------:R-:W-:Y:S01]  /*6180*/  FMUL R33, R70.reuse, R37 ;  /* 0x0000002546217220 */ /* 0x040fe20000400000 */
[C---:B------:R-:W-:Y:S01]  /*6190*/  FMUL R36, R70.reuse, R40 ;  /* 0x0000002846247220 */ /* 0x040fe20000400000 */
[----:B------:R-:W-:Y:S01]  /*61a0*/  F2FP.F16.E5M2.UNPACK_B R100, R146.H1 ;  /* 0x00000092ff64723e */ /* 0x000fe200030004ff */
[C---:B------:R-:W-:Y:S01]  /*61b0*/  FMUL R37, R70.reuse, R41 ;  /* 0x0000002946257220 */ /* 0x040fe20000400000 */
[C---:B------:R-:W-:Y:S01]  /*61c0*/  FMUL R40, R70.reuse, R44 ;  /* 0x0000002c46287220 */ /* 0x040fe20000400000 */
[----:B------:R-:W-:Y:S01]  /*61d0*/  F2FP.F16.E5M2.UNPACK_B R102, R147 ;  /* 0x00000093ff66723e */ /* 0x000fe200020004ff */
[C---:B------:R-:W-:Y:S01]  /*61e0*/  FMUL R41, R70.reuse, R45 ;  /* 0x0000002d46297220 */ /* 0x040fe20000400000 */
[C---:B------:R-:W-:Y:S01]  /*61f0*/  FMUL R44, R70.reuse, R48 ;  /* 0x00000030462c7220 */ /* 0x040fe20000400000 */
[----:B------:R-:W-:Y:S01]  /*6200*/  F2FP.F16.E5M2.UNPACK_B R104, R147.H1 ;  /* 0x00000093ff68723e */ /* 0x000fe200030004ff */
[C---:B------:R-:W-:Y:S01]  /*6210*/  FMUL R45, R70.reuse, R49 ;  /* 0x00000031462d7220 */ /* 0x040fe20000400000 */
[--C-:B------:R-:W-:Y:S02]  /*6220*/  HADD2.F32 R101, -RZ, R102.reuse.H0_H0 ;  /* 0x20000066ff657230 */ /* 0x100fe40000004100 */
[C---:B------:R-:W-:Y:S01]  /*6230*/  FMUL R48, R70.reuse, R52 ;  /* 0x0000003446307220 */ /* 0x040fe20000400000 */
[----:B------:R-:W-:Y:S01]  /*6240*/  F2FP.F16.E5M2.UNPACK_B R106, R148 ;  /* 0x00000094ff6a723e */ /* 0x000fe200020004ff */
[----:B------:R-:W-:Y:S02]  /*6250*/  HADD2.F32 R102, -RZ, R102.H1_H1 ;  /* 0x30000066ff667230 */ /* 0x000fe40000004100 */
[C---:B------:R-:W-:Y:S01]  /*6260*/  FMUL R49, R70.reuse, R53 ;  /* 0x0000003546317220 */ /* 0x040fe20000400000 */
[C---:B------:R-:W-:Y:S01]  /*6270*/  FMUL R52, R70.reuse, R56 ;  /* 0x0000003846347220 */ /* 0x040fe20000400000 */
[----:B------:R-:W-:Y:S01]  /*6280*/  F2FP.F16.E5M2.UNPACK_B R108, R148.H1 ;  /* 0x00000094ff6c723e */ /* 0x000fe200030004ff */
[--C-:B------:R-:W-:Y:S02]  /*6290*/  HADD2.F32 R105, -RZ, R106.reuse.H0_H0 ;  /* 0x2000006aff697230 */ /* 0x100fe40000004100 */
[C---:B------:R-:W-:Y:S01]  /*62a0*/  FMUL R53, R70.reuse, R57 ;  /* 0x0000003946357220 */ /* 0x040fe20000400000 */
[----:B------:R-:W-:Y:S02]  /*62b0*/  HADD2.F32 R106, -RZ, R106.H1_H1 ;  /* 0x3000006aff6a7230 */ /* 0x000fe40000004100 */
        /* <DEDUP_REMOVED lines=11> */
[C---:B------:R-:W-:Y:S01]  /*6370*/  FFMA R3, R73.reuse, R74, R3 ;  /* 0x0000004a49037223 */ /* 0x040fe20000000003 */
[----:B------:R-:W-:Y:S01]  /*6380*/  F2FP.F16.E5M2.UNPACK_B R116, R150.H1 ;  /* 0x00000096ff74723e */ /* 0x000fe200030004ff */
[--C-:B------:R-:W-:Y:S02]  /*6390*/  HADD2.F32 R113, -RZ, R114.reuse.H0_H0 ;  /* 0x20000072ff717230 */ /* 0x100fe40000004100 */
[C---:B------:R-:W-:Y:S01]  /*63a0*/  FFMA R7, R73.reuse, R76, R7 ;  /* 0x0000004c49077223 */ /* 0x040fe20000000007 */
[C---:B------:R-:W-:Y:S01]  /*63b0*/  FFMA R4, R73.reuse, R77, R4 ;  /* 0x0000004d49047223 */ /* 0x040fe20000000004 */
[----:B------:R-:W-:Y:S01]  /*63c0*/  F2FP.F16.E5M2.UNPACK_B R118, R151 ;  /* 0x00000097ff76723e */ /* 0x000fe200020004ff */
[----:B------:R-:W-:Y:S01]  /*63d0*/  FFMA R5, R73, R78, R5 ;  /* 0x0000004e49057223 */ /* 0x000fe20000000005 */
[----:B------:R-:W-:Y:S01]  /*63e0*/  HADD2.F32 R114, -RZ, R114.H1_H1 ;  /* 0x30000072ff727230 */ /* 0x000fe20000004100 */
[----:B------:R-:W-:Y:S01]  /*63f0*/  F2FP.SATFINITE.E5M2.F32.PACK_AB_MERGE_C R173, R7, R3, RZ ;  /* 0x0000000307ad723e */ /* 0x000fe200048060ff */
[C---:B------:R-:W-:Y:S01]  /*6400*/  FMUL R6, R70.reuse, R10 ;  /* 0x0000000a46067220 */ /* 0x040fe20000400000 */
[--C-:B------:R-:W-:Y:S02]  /*6410*/  HADD2.F32 R117, -RZ, R118.reuse.H0_H0 ;  /* 0x20000076ff757230 */ /* 0x100fe40000004100 */
[----:B------:R-:W-:Y:S01]  /*6420*/  FMUL R11, R70, R11 ;  /* 0x0000000b460b7220 */ /* 0x000fe20000400000 */
[----:B------:R-:W-:Y:S01]  /*6430*/  F2FP.SATFINITE.E5M2.F32.PACK_AB_MERGE_C R172, R2, R0, R173 ;  /* 0x0000000002ac723e */ /* 0x000fe200048060ad */
[C---:B------:R-:W-:Y:S01]  /*6440*/  FFMA R6, R73.reuse, R79, R6 ;  /* 0x0000004f49067223 */ /* 0x040fe20000000006 */
[----:B------:R-:W-:Y:S02]  /*6450*/  HADD2.F32 R118, -RZ, R118.H1_H1 ;  /* 0x30000076ff767230 */ /* 0x000fe40000004100 */
[C---:B------:R-:W-:Y:S01]  /*6460*/  FFMA R11, R73.reuse, R80, R11 ;  /* 0x00000050490b7223 */ /* 0x040fe2000000000b */
[C---:B------:R-:W-:Y:S01]  /*6470*/  FFMA R8, R73.reuse, R81, R8 ;  /* 0x0000005149087223 */ /* 0x040fe20000000008 */
[----:B------:R-:W-:Y:S01]  /*6480*/  F2FP.F16.E5M2.UNPACK_B R120, R151.H1 ;  /* 0x00000097ff78723e */ /* 0x000fe200030004ff */
[----:B------:R-:W-:Y:S01]  /*6490*/  FFMA R9, R73, R82, R9 ;  /* 0x0000005249097223 */ /* 0x000fe20000000009 */
[C---:B------:R-:W-:Y:S01]  /*64a0*/  FMUL R10, R70.reuse, R14 ;  /* 0x0000000e460a7220 */ /* 0x040fe20000400000 */
[----:B------:R-:W-:Y:S01]  /*64b0*/  F2FP.F16.E5M2.UNPACK_B R122, R152 ;  /* 0x00000098ff7a723e */ /* 0x000fe200020004ff */
[C---:B------:R-:W-:Y:S01]  /*64c0*/  FMUL R15, R70.reuse, R15 ;  /* 0x0000000f460f7220 */ /* 0x040fe20000400000 */
[----:B------:R-:W-:Y:S01]  /*64d0*/  HADD2.F32 R87, -RZ, R88.H0_H0 ;  /* 0x20000058ff577230 */ /* 0x000fe20000004100 */
[----:B------:R-:W-:Y:S01]  /*64e0*/  F2FP.SATFINITE.E5M2.F32.PACK_AB_MERGE_C R174, R11, R6, RZ ;  /* 0x000000060bae723e */ /* 0x000fe200048060ff */
[C---:B------:R-:W-:Y:S01]  /*64f0*/  FFMA R10, R73.reuse, R83, R10 ;  /* 0x00000053490a7223 */ /* 0x040fe2000000000a */
[C---:B------:R-:W-:Y:S01]  /*6500*/  FFMA R15, R73.reuse, R84, R15 ;  /* 0x00000054490f7223 */ /* 0x040fe2000000000f */
[C---:B------:R-:W-:Y:S01]  /*6510*/  FFMA R12, R73.reuse, R85, R12 ;  /* 0x00000055490c7223 */ /* 0x040fe2000000000c */
[----:B------:R-:W-:Y:S01]  /*6520*/  F2FP.F16.E5M2.UNPACK_B R124, R152.H1 ;  /* 0x00000098ff7c723e */ /* 0x000fe200030004ff */
[----:B------:R-:W-:Y:S01]  /*6530*/  FFMA R13, R73, R86, R13 ;  /* 0x00000056490d7223 */ /* 0x000fe2000000000d */
[----:B------:R-:W-:Y:S01]  /*6540*/  F2FP.SATFINITE.E5M2.F32.PACK_AB_MERGE_C R173, R5, R4, R174 ;  /* 0x0000000405ad723e */ /* 0x000fe200048060ae */
[--C-:B------:R-:W-:Y:S01]  /*6550*/  HADD2.F32 R121, -RZ, R122.reuse.H0_H0 ;  /* 0x2000007aff797230 */ /* 0x100fe20000004100 */
[----:B------:R-:W-:Y:S01]  /*6560*/  F2FP.SATFINITE.E5M2.F32.PACK_AB_MERGE_C R174, R15, R10, RZ ;  /* 0x0000000a0fae723e */ /* 0x000fe200048060ff */
[----:B------:R-:W-:Y:S02]  /*6570*/  HADD2.F32 R122, -RZ, R122.H1_H1 ;  /* 0x3000007aff7a7230 */ /* 0x000fe40000004100 */
[C---:B------:R-:W-:Y:S01]  /*6580*/  FMUL R14, R70.reuse, R18 ;  /* 0x00000012460e7220 */ /* 0x040fe20000400000 */
[----:B------:R-:W-:Y:S01]  /*6590*/  HADD2.F32 R88, -RZ, R88.H1_H1 ;  /* 0x30000058ff587230 */ /* 0x000fe20000004100 */
[----:B------:R-:W-:Y:S01]  /*65a0*/  F2FP.SATFINITE.E5M2.F32.PACK_AB_MERGE_C R174, R9, R8, R174 ;  /* 0x0000000809ae723e */ /* 0x000fe200048060ae */
[C---:B------:R-:W-:Y:S01]  /*65b0*/  FMUL R19, R70.reuse, R19 ;  /* 0x0000001346137220 */ /* 0x040fe20000400000 */
[--C-:B------:R-:W-:Y:S02]  /*65c0*/  HADD2.F32 R91, -RZ, R92.reuse.H0_H0 ;  /* 0x2000005cff5b7230 */ /* 0x100fe40000004100 */
[C---:B------:R-:W-:Y:S01]  /*65d0*/  FFMA R14, R73.reuse, R87, R14 ;  /* 0x00000057490e7223 */ /* 0x040fe2000000000e */
[----:B------:R-:W-:Y:S02]  /*65e0*/  HADD2.F32 R92, -RZ, R92.H1_H1 ;  /* 0x3000005cff5c7230 */ /* 0x000fe40000004100 */
[C---:B------:R-:W-:Y:S01]  /*65f0*/  FFMA R19, R73.reuse, R88, R19 ;  /* 0x0000005849137223 */ /* 0x040fe20000000013 */
[C---:B------:R-:W-:Y:S01]  /*6600*/  FFMA R16, R73.reuse, R89, R16 ;  /* 0x0000005949107223 */ /* 0x040fe20000000010 */
        /* <DEDUP_REMOVED lines=17> */
[----:B------:R1:W-:Y:S01]  /*6720*/  STS.128 [R137+UR44+0x4200], R172 ;  /* 0x004200ac89007988 */ /* 0x0003e20008000c2c */
[----:B------:R-:W-:Y:S01]  /*6730*/  F2FP.SATFINITE.E5M2.F32.PACK_AB_MERGE_C R180, R17, R16, R180 ;  /* 0x0000001011b4723e */ /* 0x000fe200048060b4 */
[C---:B------:R-:W-:Y:S01]  /*6740*/  FFMA R22, R73.reuse, R95, R22 ;  /* 0x0000005f49167223 */ /* 0x040fe20000000016 */
[C---:B------:R-:W-:Y:S01]  /*6750*/  FMUL R27, R70.reuse, R27 ;  /* 0x0000001b461b7220 */ /* 0x040fe20000400000 */
[--C-:B------:R-:W-:Y:S02]  /*6760*/  HADD2.F32 R99, -RZ, R100.reuse.H0_H0 ;  /* 0x20000064ff637230 */ /* 0x100fe40000004100 */
[C---:B------:R-:W-:Y:S01]  /*6770*/  FMUL R26, R70.reuse, R30 ;  /* 0x0000001e461a7220 */ /* 0x040fe20000400000 */
[----:B------:R-:W-:Y:S02]  /*6780*/  HADD2.F32 R100, -RZ, R100.H1_H1 ;  /* 0x30000064ff647230 */ /* 0x000fe40000004100 */
[C---:B------:R-:W-:Y:S01]  /*6790*/  FFMA R27, R73.reuse, R96, R27 ;  /* 0x00000060491b7223 */ /* 0x040fe2000000001b */
[C---:B------:R-:W-:Y:S01]  /*67a0*/  FFMA R24, R73.reuse, R97, R24 ;  /* 0x0000006149187223 */ /* 0x040fe20000000018 */
[C---:B------:R-:W-:Y:S01]  /*67b0*/  FFMA R25, R73.reuse, R98, R25 ;  /* 0x0000006249197223 */ /* 0x040fe20000000019 */
[----:B------:R-:W-:Y:S01]  /*67c0*/  F2FP.F16.E5M2.UNPACK_B R130, R154 ;  /* 0x0000009aff82723e */ /* 0x000fe200020004ff */
[----:B------:R-:W-:Y:S01]  /*67d0*/  FFMA R26, R73, R99, R26 ;  /* 0x00000063491a7223 */ /* 0x000fe2000000001a */
[----:B------:R-:W-:Y:S01]  /*67e0*/  F2FP.SATFINITE.E5M2.F32.PACK_AB_MERGE_C R181, R27, R22, RZ ;  /* 0x000000161bb5723e */ /* 0x000fe200048060ff */
[C---:B------:R-:W-:Y:S01]  /*67f0*/  FMUL R31, R70.reuse, R31 ;  /* 0x0000001f461f7220 */ /* 0x040fe20000400000 */
[--C-:B------:R-:W-:Y:S02]  /*6800*/  HADD2.F32 R103, -RZ, R104.reuse.H0_H0 ;  /* 0x20000068ff677230 */ /* 0x100fe40000004100 */
[C---:B------:R-:W-:Y:S01]  /*6810*/  FMUL R30, R70.reuse, R34 ;  /* 0x00000022461e7220 */ /* 0x040fe20000400000 */
[----:B------:R-:W-:Y:S01]  /*6820*/  HADD2.F32 R104, -RZ, R104.H1_H1 ;  /* 0x30000068ff687230 */ /* 0x000fe20000004100 */
[----:B------:R-:W-:Y:S01]  /*6830*/  F2FP.SATFINITE.E5M2.F32.PACK_AB_MERGE_C R181, R21, R20, R181 ;  /* 0x0000001415b5723e */ /* 0x000fe200048060b5 */
[C---:B------:R-:W-:Y:S01]  /*6840*/  FFMA R31, R73.reuse, R100, R31 ;  /* 0x00000064491f7223 */ /* 0x040fe2000000001f */
[C---:B------:R-:W-:Y:S01]  /*6850*/  FFMA R28, R73.reuse, R101, R28 ;  /* 0x00000065491c7223 */ /* 0x040fe2000000001c */
[C---:B------:R-:W-:Y:S01]  /*6860*/  FFMA R29, R73.reuse, R102, R29 ;  /* 0x00000066491d7223 */ /* 0x040fe2000000001d */
[----:B------:R-:W-:Y:S01]  /*6870*/  F2FP.F16.E5M2.UNPACK_B R132, R154.H1 ;  /* 0x0000009aff84723e */ /* 0x000fe200030004ff */
[----:B------:R-:W-:Y:S01]  /*6880*/  FFMA R30, R73, R103, R30 ;  /* 0x00000067491e7223 */ /* 0x000fe2000000001e */
[----:B------:R-:W-:Y:S01]  /*6890*/  F2FP.SATFINITE.E5M2.F32.PACK_AB_MERGE_C R182, R31, R26, RZ ;  /* 0x0000001a1fb6723e */ /* 0x000fe200048060ff */
[----:B------:R-:W-:Y:S02]  /*68a0*/  HADD2.F32 R129, -RZ, R130.H0_H0 ;  /* 0x20000082ff817230 */ /* 0x000fe40000004100 */
[C---:B------:R-:W-:Y:S01]  /*68b0*/  FMUL R35, R70.reuse, R35 ;  /* 0x0000002346237220 */ /* 0x040fe20000400000 */
[----:B------:R-:W-:Y:S01]  /*68c0*/  HADD2.F32 R107, -RZ, R108.H0_H0 ;  /* 0x2000006cff6b7230 */ /* 0x000fe20000004100 */
[----:B------:R-:W-:Y:S01]  /*68d0*/  F2FP.SATFINITE.E5M2.F32.PACK_AB_MERGE_C R182, R25, R24, R182 ;  /* 0x0000001819b6723e */ /* 0x000fe200048060b6 */
[----:B------:R-:W-:Y:S02]  /*68e0*/  HADD2.F32 R130, -RZ, R130.H1_H1 ;  /* 0x30000082ff827230 */ /* 0x000fe40000004100 */
[C---:B------:R-:W-:Y:S01]  /*68f0*/  FFMA R35, R73.reuse, R104, R35 ;  /* 0x0000006849237223 */ /* 0x040fe20000000023 */
[C---:B------:R-:W-:Y:S01]  /*6900*/  FFMA R32, R73.reuse, R105, R32 ;  /* 0x0000006949207223 */ /* 0x040fe20000000020 */
[----:B------:R-:W-:Y:S01]  /*6910*/  FFMA R33, R73, R106, R33 ;  /* 0x0000006a49217223 */ /* 0x000fe20000000021 */
[----:B------:R-:W-:Y:S02]  /*6920*/  HADD2.F32 R108, -RZ, R108.H1_H1 ;  /* 0x3000006cff6c7230 */ /* 0x000fe40000004100 */
        /* <DEDUP_REMOVED lines=16> */
[----:B------:R1:W-:Y:S01]  /*6a30*/  STS.128 [R179+0x4010], R180 ;  /* 0x004010b4b3007388 */ /* 0x0003e20000000c00 */
[----:B------:R-:W-:Y:S01]  /*6a40*/  F2FP.SATFINITE.E5M2.F32.PACK_AB_MERGE_C R188, R33, R32, R188 ;  /* 0x0000002021bc723e */ /* 0x000fe200048060bc */
[C---:B------:R-:W-:Y:S01]  /*6a50*/  FFMA R38, R73.reuse, R111, R38 ;  /* 0x0000006f49267223 */ /* 0x040fe20000000026 */
[C---:B------:R-:W-:Y:S01]  /*6a60*/  FMUL R43, R70.reuse, R43 ;  /* 0x0000002b462b7220 */ /* 0x040fe20000400000 */
[--C-:B------:R-:W-:Y:S02]  /*6a70*/  HADD2.F32 R115, -RZ, R116.reuse.H0_H0 ;  /* 0x20000074ff737230 */ /* 0x100fe40000004100 */
[----:B------:R-:W-:Y:S01]  /*6a80*/  FMUL R42, R70, R46 ;  /* 0x0000002e462a7220 */ /* 0x000fe20000400000 */
[----:B------:R-:W-:Y:S02]  /*6a90*/  HADD2.F32 R116, -RZ, R116.H1_H1 ;  /* 0x30000074ff747230 */ /* 0x000fe40000004100 */
[C---:B------:R-:W-:Y:S01]  /*6aa0*/  FFMA R43, R73.reuse, R112, R43 ;  /* 0x00000070492b7223 */ /* 0x040fe2000000002b */
[C---:B------:R-:W-:Y:S01]  /*6ab0*/  FFMA R40, R73.reuse, R113, R40 ;  /* 0x0000007149287223 */ /* 0x040fe20000000028 */
[C---:B------:R-:W-:Y:S01]  /*6ac0*/  FFMA R41, R73.reuse, R114, R41 ;  /* 0x0000007249297223 */ /* 0x040fe20000000029 */
[----:B------:R-:W-:Y:S01]  /*6ad0*/  ISETP.NE.AND P0, PT, R178, RZ, PT ;  /* 0x000000ffb200720c */ /* 0x000fe20003f05270 */
        /* <DEDUP_REMOVED lines=10> */
[C---:B------:R-:W-:Y:S01]  /*6b80*/  FMUL R51, R70.reuse, R51 ;  /* 0x0000003346337220 */ /* 0x040fe20000400000 */
[--C-:B------:R-:W-:Y:S02]  /*6b90*/  HADD2.F32 R123, -RZ, R124.reuse.H0_H0 ;  /* 0x2000007cff7b7230 */ /* 0x100fe40000004100 */
[C---:B------:R-:W-:Y:S01]  /*6ba0*/  FFMA R46, R73.reuse, R119, R46 ;  /* 0x00000077492e7223 */ /* 0x040fe2000000002e */
[----:B------:R-:W-:Y:S02]  /*6bb0*/  HADD2.F32 R124, -RZ, R124.H1_H1 ;  /* 0x3000007cff7c7230 */ /* 0x000fe40000004100 */
[C---:B------:R-:W-:Y:S01]  /*6bc0*/  FMUL R50, R70.reuse, R54 ;  /* 0x0000003646327220 */ /* 0x040fe20000400000 */
[C---:B------:R-:W-:Y:S01]  /*6bd0*/  FFMA R51, R73.reuse, R120, R51 ;  /* 0x0000007849337223 */ /* 0x040fe20000000033 */
[C---:B------:R-:W-:Y:S01]  /*6be0*/  FMUL R55, R70.reuse, R55 ;  /* 0x0000003746377220 */ /* 0x040fe20000400000 */
[C---:B------:R-:W-:Y:S01]  /*6bf0*/  FFMA R48, R73.reuse, R121, R48 ;  /* 0x0000007949307223 */ /* 0x040fe20000000030 */
[C---:B------:R-:W-:Y:S01]  /*6c00*/  FFMA R49, R73.reuse, R122, R49 ;  /* 0x0000007a49317223 */ /* 0x040fe20000000031 */
        /* <DEDUP_REMOVED lines=20> */
[----:B------:R-:W-:Y:S01]  /*6d50*/  FFMA R63, R73, R132, R63 ;  /* 0x00000084493f7223 */ /* 0x000fe2000000003f */
[----:B------:R-:W-:Y:S01]  /*6d60*/  FMUL R67, R70, R67 ;  /* 0x0000004346437220 */ /* 0x000fe20000400000 */
[----:B------:R-:W-:Y:S01]  /*6d70*/  F2FP.SATFINITE.E5M2.F32.PACK_AB_MERGE_C R190, R47, R42, RZ ;  /* 0x0000002a2fbe723e */ /* 0x000fe200048060ff */
[----:B------:R-:W-:Y:S01]  /*6d80*/  FFMA R60, R73, R133, R60 ;  /* 0x00000085493c7223 */ /* 0x000fe2000000003c */
[----:B------:R-:W-:Y:S01]  /*6d90*/  F2FP.SATFINITE.E5M2.F32.PACK_AB_MERGE_C R191, R51, R46, RZ ;  /* 0x0000002e33bf723e */ /* 0x000fe200048060ff */
[C---:B------:R-:W-:Y:S01]  /*6da0*/  FFMA R61, R73.reuse, R134, R61 ;  /* 0x00000086493d7223 */ /* 0x040fe2000000003d */
[C---:B------:R-:W-:Y:S01]  /*6db0*/  FFMA R62, R73.reuse, R135, R62 ;  /* 0x00000087493e7223 */ /* 0x040fe2000000003e */
[----:B------:R-:W-:Y:S01]  /*6dc0*/  FFMA R67, R73, R136, R67 ;  /* 0x0000008849437223 */ /* 0x000fe20000000043 */
[----:B------:R-:W-:Y:S02]  /*6dd0*/  F2FP.SATFINITE.E5M2.F32.PACK_AB_MERGE_C R190, R41, R40, R190 ;  /* 0x0000002829be723e */ /* 0x000fe400048060be */
[----:B------:R-:W-:Y:S02]  /*6de0*/  F2FP.SATFINITE.E5M2.F32.PACK_AB_MERGE_C R191, R45, R44, R191 ;  /* 0x0000002c2dbf723e */ /* 0x000fe400048060bf */
[----:B------:R-:W-:Y:S02]  /*6df0*/  F2FP.SATFINITE.E5M2.F32.PACK_AB_MERGE_C R196, R55, R50, RZ ;  /* 0x0000003237c4723e */ /* 0x000fe400048060ff */
[----:B------:R-:W-:Y:S01]  /*6e00*/  F2FP.SATFINITE.E5M2.F32.PACK_AB_MERGE_C R197, R59, R54, RZ ;  /* 0x000000363bc5723e */ /* 0x000fe200048060ff */
[----:B------:R1:W-:Y:S01]  /*6e10*/  STS.128 [R185+0x4020], R188 ;  /* 0x004020bcb9007388 */ /* 0x0003e20000000c00 */
[----:B------:R-:W-:Y:S02]  /*6e20*/  F2FP.SATFINITE.E5M2.F32.PACK_AB_MERGE_C R198, R63, R58, RZ ;  /* 0x0000003a3fc6723e */ /* 0x000fe400048060ff */
[----:B------:R-:W-:Y:S02]  /*6e30*/  F2FP.SATFINITE.E5M2.F32.PACK_AB_MERGE_C R199, R67, R62, RZ ;  /* 0x0000003e43c7723e */ /* 0x000fe400048060ff */
[----:B------:R-:W-:Y:S02]  /*6e40*/  F2FP.SATFINITE.E5M2.F32.PACK_AB_MERGE_C R196, R49, R48, R196 ;  /* 0x0000003031c4723e */ /* 0x000fe400048060c4 */
[----:B------:R-:W-:Y:S02]  /*6e50*/  F2FP.SATFINITE.E5M2.F32.PACK_AB_MERGE_C R197, R53, R52, R197 ;  /* 0x0000003435c5723e */ /* 0x000fe400048060c5 */
[----:B------:R-:W-:Y:S02]  /*6e60*/  F2FP.SATFINITE.E5M2.F32.PACK_AB_MERGE_C R198, R57, R56, R198 ;  /* 0x0000003839c6723e */ /* 0x000fe400048060c6 */
[----:B------:R-:W-:Y:S02]  /*6e70*/  F2FP.SATFINITE.E5M2.F32.PACK_AB_MERGE_C R199, R61, R60, R199 ;  /* 0x0000003c3dc7723e */ /* 0x000fe400048060c7 */
[----:B------:R-:W-:Y:S02]  /*6e80*/  LEA R193, R166, UR44, 0x3 ;  /* 0x0000002ca6c17c11 */ /* 0x000fe4000f8e18ff */
[----:B------:R-:W-:Y:S01]  /*6e90*/  @P6 SHF.L.U32 R204, R165, 0x1f, RZ ;  /* 0x0000001fa5cc6819 */ /* 0x000fe200000006ff */
[----:B------:R1:W-:Y:S01]  /*6ea0*/  STS.128 [R184+0x4010], R196 ;  /* 0x004010c4b8007388 */ /* 0x0003e20000000c00 */
[----:B------:R-:W-:Y:S01]  /*6eb0*/  @!PT LDS RZ, [RZ] ;  /* 0x00000000fffff984 */ /* 0x000fe20000000800 */
[----:B------:R-:W-:Y:S01]  /*6ec0*/  @!PT LDS RZ, [RZ] ;  /* 0x00000000fffff984 */ /* 0x000fe20000000800 */
[----:B------:R-:W-:Y:S01]  /*6ed0*/  @!PT LDS RZ, [RZ] ;  /* 0x00000000fffff984 */ /* 0x000fe20000000800 */
[----:B------:R-:W-:Y:S01]  /*6ee0*/  @!PT LDS RZ, [RZ] ;  /* 0x00000000fffff984 */ /* 0x000fe20000000800 */
[----:B------:R2:W-:Y:S07]  /*6ef0*/  MEMBAR.ALL.CTA ;  /* 0x0000000000007992 */ /* 0x0005ee0000008000 */
[----:B--2---:R-:W2:Y:S02]  /*6f00*/  FENCE.VIEW.ASYNC.S ;  /* 0x00000000000073c6 */ /* 0x004ea40000000000 */
[----:B--2---:R-:W-:Y:S06]  /*6f10*/  BAR.SYNC.DEFER_BLOCKING 0x1, 0x80 ;  /* 0x0042000000007b1d */ /* 0x004fec0000010000 */
[----:B------:R-:W-:Y:S05]  /*6f20*/  @P0 BRA `(.L_x_102) ;  /* 0x0000000000280947 */ /* 0x000fea0003800000 */
[----:B------:R-:W2:Y:S01]  /*6f30*/  LDCU.64 UR6, c[0x0][0x348] ;  /* 0x00006900ff0677ac */ /* 0x000ea20008000a00 */
[----:B------:R-:W-:Y:S01]  /*6f40*/  UIADD3 UR4, UPT, UPT, UR44, 0x4200, URZ ;  /* 0x000042002c047890 */ /* 0x000fe2000fffe0ff */
[----:B------:R-:W-:Y:S05]  /*6f50*/  UMOV UR51, UR36 ;  /* 0x0000002400337c82 */ /* 0x000fea0008000000 */
[----:B------:R-:W-:Y:S04]  /*6f60*/  MOV R177, UR4 ;  /* 0x0000000400b17c02 */ /* 0x000fe80008000f00 */
[----:B------:R-:W-:Y:S01]  /*6f70*/  R2UR UR48, R177 ;  /* 0x00000000b13072ca */ /* 0x000fe200000e0000 */
[----:B--2---:R-:W-:Y:S04]  /*6f80*/  UIADD3 UR4, UP0, UPT, UR6, 0x680, URZ ;  /* 0x0000068006047890 */ /* 0x004fe8000ff1e0ff */
[----:B------:R-:W-:Y:S09]  /*6f90*/  UIADD3.X UR5, UPT, UPT, URZ, UR7, URZ, UP0, !UPT ;  /* 0x00000007ff057290 */ /* 0x000ff200087fe4ff */
[----:B------:R2:W-:Y:S01]  /*6fa0*/  UTMASTG.3D [UR48], [UR4] ;  /* 0x00000030040073b5 */ /* 0x0005e20008010000 */
[----:B------:R0:W-:Y:S01]  /*6fb0*/  UTMACMDFLUSH ;  /* 0x00000000000079b7 */ /* 0x0001e20000000000 */
[----:B--2---:R-:W-:Y:S04]  /*6fc0*/  DEPBAR.LE SB0, 0x1 ;  /* 0x000080400000791a */ /* 0x004fe80000000000 */
.L_x_102:
[----:B------:R-:W-:Y:S05]  /*6fd0*/  BSYNC.RECONVERGENT B0 ;  /* 0x0000000000007941 */ /* 0x000fea0003800200 */
.L_x_101:
[----:B------:R-:W-:Y:S06]  /*6fe0*/  BAR.SYNC.DEFER_BLOCKING 0x1, 0x80 ;  /* 0x0042000000007b1d */ /* 0x000fec0000010000 */
[----:B------:R-:W2:Y:S01]  /*6ff0*/  @P6 SYNCS.PHASECHK.TRANS64.TRYWAIT P0, [R193+URZ+0x30], R204 ;  /* 0x000030ccc10065a7 */ /* 0x000ea200080011ff */
[----:B------:R-:W-:Y:S01]  /*7000*/  BSSY B1, `(.L_x_103) ;  /* 0x0000023000017945 */ /* 0x000fe20003800000 */
[----:B--2---:R-:W-:Y:S03]  /*7010*/  @P6 SEL R187, RZ, 0x1, !P0 ;  /* 0x00000001ffbb6807 */ /* 0x004fe60004000000 */
[----:B------:R-:W-:Y:S05]  /*7020*/  @!P6 BRA `(.L_x_104) ;  /* 0x000000000080e947 */ /* 0x000fea0003800000 */
[----:B------:R-:W-:Y:S01]  /*7030*/  ISETP.NE.AND P1, PT, R192, RZ, PT ;  /* 0x000000ffc000720c */ /* 0x000fe20003f25270 */
[----:B------:R-:W-:Y:S01]  /*7040*/  BSSY B0, `(.L_x_105) ;  /* 0x000000a000007945 */ /* 0x000fe20003800000 */
[----:B------:R-:W-:Y:S11]  /*7050*/  ISETP.NE.AND P0, PT, R187, RZ, PT ;  /* 0x000000ffbb00720c */ /* 0x000ff60003f05270 */
[----:B------:R-:W-:Y:S04]  /*7060*/  @P1 IMAD R3, R166, 0x2000, R171 ;  /* 0x00002000a6031824 */ /* 0x000fe800078e02ab */
[C---:B------:R-:W-:Y:S01]  /*7070*/  @P1 IMAD.IADD R5, R3.reuse, 0x1, R194 ;  /* 0x0000000103051824 */ /* 0x040fe200078e02c2 */
[----:B------:R-:W-:Y:S03]  /*7080*/  @P1 IADD3 R202, PT, PT, R3, R202, RZ ;  /* 0x000000ca03ca1210 */ /* 0x000fe60007ffe0ff */
[----:B------:R-:W-:Y:S01]  /*7090*/  @P1 IMAD.IADD R200, R200, 0x1, R5 ;  /* 0x00000001c8c81824 */ /* 0x000fe200078e0205 */
[----:B------:R-:W-:Y:S06]  /*70a0*/  @P0 BRA `(.L_x_106) ;  /* 0x00000000000c0947 */ /* 0x000fec0003800000 */
[----:B------:R-:W-:Y:S04]  /*70b0*/  SHF.L.U32 R0, R165, 0x1f, RZ ;  /* 0x0000001fa5007819 */ /* 0x000fe800000006ff */
[----:B------:R-:W2:Y:S02]  /*70c0*/  SYNCS.PHASECHK.TRANS64.TRYWAIT P0, [R193+URZ+0x30], R0 ;  /* 0x00003000c10075a7 */ /* 0x000ea400080011ff */
[----:B--2---:R-:W-:Y:S05]  /*70d0*/  @!P0 BRA `(.L_x_107) ;  /* 0x0000001c00a88947 */ /* 0x004fea0003800000 */
.L_x_106:
[----:B------:R-:W-:Y:S05]  /*70e0*/  BSYNC B0 ;  /* 0x0000000000007941 */ /* 0x000fea0003800000 */
.L_x_105:
[----:B------:R-:W-:Y:S01]  /*70f0*/  ISETP.NE.AND P0, PT, R192, RZ, PT ;  /* 0x000000ffc000720c */ /* 0x000fe20003f05270 */
[----:B--2---:R-:W-:Y:S02]  /*7100*/  VIADD R193, R193, 0x40 ;  /* 0x00000040c1c17836 */ /* 0x004fe40000000000 */
[----:B------:R-:W-:Y:S02]  /*7110*/  IMAD.U32 R0, RZ, RZ, UR45 ;  /* 0x0000002dff007e24 */ /* 0x000fe4000f8e00ff */
[----:B------:R-:W-:Y:S03]  /*7120*/  VIADD R166, R166, 0x1 ;  /* 0x00000001a6a67836 */ /* 0x000fe60000000000 */
[----:B------:R-:W-:Y:S05]  /*7130*/  PRMT R0, R0, 0x654, R193 ;  /* 0x0000065400007816 */ /* 0x000fea00000000c1 */
[----:B------:R2:W3:Y:S04]  /*7140*/  @P0 LDS.128 R140, [R3] ;  /* 0x00000000038c0984 */ /* 0x0004e80000000c00 */
[----:B------:R2:W4:Y:S04]  /*7150*/  @P0 LDS.128 R144, [R5+0x10] ;  /* 0x0000100005900984 */ /* 0x0005280000000c00 */
        /* <DEDUP_REMOVED lines=12> */
[----:B--234-:R-:W-:Y:S02]  /*7220*/  LOP3.LUT R165, R165, R0, RZ, 0x3c, !PT ;  /* 0x00000000a5a57212 */ /* 0x01cfe400078e3cff */
.L_x_104:
[----:B------:R-:W-:Y:S05]  /*7230*/  BSYNC B1 ;  /* 0x0000000000017941 */ /* 0x000fea0003800000 */
.L_x_103:
[----:B------:R-:W-:Y:S05]  /*7240*/  VIADD R0, R71, 0x40 ;  /* 0x0000004047007836 */ /* 0x000fea0000000000 */
[----:B------:R-:W-:Y:S04]  /*7250*/  SHF.R.U32.HI R0, RZ, 0x15, R0 ;  /* 0x00000015ff007819 */ /* 0x000fe80000011600 */
[----:B------:R-:W-:Y:S11]  /*7260*/  LOP3.LUT P0, RZ, R0, 0x3, R159, 0x48, !PT ;  /* 0x0000000300ff7812 */ /* 0x000ff6000780489f */
[----:B------:R-:W-:Y:S02]  /*7270*/  @!UPT UIADD3 URZ, UPT, UPT, URZ, URZ, URZ ;  /* 0x000000fffffff290 */ /* 0x000fe4000fffe0ff */
        /* <DEDUP_REMOVED lines=8> */
[----:B------:R-:W5:Y:S01]  /*7300*/  LDCU.64 UR4, c[0x4][0x10] ;  /* 0x01000200ff0477ac */ /* 0x000f620008000a00 */
[----:B--2---:R-:W-:Y:S01]  /*7310*/  MOV R5, UR9 ;  /* 0x0000000900057c02 */ /* 0x004fe20008000f00 */
[----:B------:R-:W-:Y:S01]  /*7320*/  IMAD.U32 R4, RZ, RZ, UR8 ;  /* 0x00000008ff047e24 */ /* 0x000fe2000f8e00ff */
[----:B---3--:R-:W-:Y:S01]  /*7330*/  MOV R7, UR7 ;  /* 0x0000000700077c02 */ /* 0x008fe20008000f00 */
[----:B------:R-:W-:Y:S01]  /*7340*/  IMAD.U32 R6, RZ, RZ, UR6 ;  /* 0x00000006ff067e24 */ /* 0x000fe2000f8e00ff */
[----:B-----5:R-:W-:Y:S01]  /*7350*/  MOV R11, UR5 ;  /* 0x00000005000b7c02 */ /* 0x020fe20008000f00 */
[----:B------:R-:W-:Y:S02]  /*7360*/  IMAD.U32 R10, RZ, RZ, UR4 ;  /* 0x00000004ff0a7e24 */ /* 0x000fe4000f8e00ff */
[----:B------:R-:W-:Y:S07]  /*7370*/  LEPC R20, `(.L_x_108) ;  /* 0x000000001014794e */ /* 0x000fee0000000000 */
[----:B-1--4-:R-:W-:Y:S05]  /*7380*/  CALL.ABS.NOINC R2 ;  /* 0x0000000002007343 */ /* 0x012fea0003c00000 */
.L_x_108:
[----:B------:R-:W-:Y:S01]  /*7390*/  ISETP.NE.AND P0, PT, R178, RZ, PT ;  /* 0x000000ffb200720c */ /* 0x000fe20003f05270 */
[----:B------:R-:W-:Y:S05]  /*73a0*/  WARPSYNC.ALL ;  /* 0x0000000000007948 */ /* 0x000fea0003800000 */
[----:B------:R-:W-:Y:S01]  /*73b0*/  R2UR UR4, R71 ;  /* 0x00000000470472ca */ /* 0x000fe200000e0000 */
[----:B------:R-:W-:Y:S01]  /*73c0*/  BSSY.RECONVERGENT B0, `(.L_x_109) ;  /* 0x000011e000007945 */ /* 0x000fe20003800200 */
[----:B------:R-:W-:Y:S02]  /*73d0*/  F2FP.F16.E5M2.UNPACK_B R11, R141 ;  /* 0x0000008dff0b723e */ /* 0x000fe400020004ff */
[----:B------:R-:W-:Y:S02]  /*73e0*/  F2FP.F16.E5M2.UNPACK_B R10, R142 ;  /* 0x0000008eff0a723e */ /* 0x000fe400020004ff */
[----:B------:R-:W-:Y:S01]  /*73f0*/  F2FP.F16.E5M2.UNPACK_B R9, R143 ;  /* 0x0000008fff09723e */ /* 0x000fe200020004ff */
[--C-:B------:R-:W-:Y:S01]  /*7400*/  HADD2.F32 R74, -RZ, R11.reuse.H0_H0 ;  /* 0x2000000bff4a7230 */ /* 0x100fe20000004100 */
[----:B------:R-:W-:Y:S01]  /*7410*/  F2FP.F16.E5M2.UNPACK_B R8, R144 ;  /* 0x00000090ff08723e */ /* 0x000fe200020004ff */
[----:B------:R-:W-:Y:S01]  /*7420*/  HADD2.F32 R76, -RZ, R11.H1_H1 ;  /* 0x3000000bff4c7230 */ /* 0x000fe20000004100 */
[----:B------:R-:W-:Y:S01]  /*7430*/  F2FP.F16.E5M2.UNPACK_B R7, R145 ;  /* 0x00000091ff07723e */ /* 0x000fe200020004ff */
[--C-:B------:R-:W-:Y:S01]  /*7440*/  HADD2.F32 R77, -RZ, R10.reuse.H0_H0 ;  /* 0x2000000aff4d7230 */ /* 0x100fe20000004100 */
[----:B------:R-:W-:Y:S01]  /*7450*/  F2FP.F16.E5M2.UNPACK_B R6, R146 ;  /* 0x00000092ff06723e */ /* 0x000fe200020004ff */
[----:B------:R-:W-:Y:S01]  /*7460*/  HADD2.F32 R80, -RZ, R10.H1_H1 ;  /* 0x3000000aff507230 */ /* 0x000fe20000004100 */
[----:B------:R-:W-:Y:S01]  /*7470*/  F2FP.F16.E5M2.UNPACK_B R5, R147 ;  /* 0x00000093ff05723e */ /* 0x000fe200020004ff */
[--C-:B------:R-:W-:Y:S01]  /*7480*/  HADD2.F32 R81, -RZ, R9.reuse.H0_H0 ;  /* 0x20000009ff517230 */ /* 0x100fe20000004100 */
[----:B-1----:R-:W-:Y:S01]  /*7490*/  F2FP.F16.E5M2.UNPACK_B R4, R148 ;  /* 0x00000094ff04723e */ /* 0x002fe200020004ff */
[----:B------:R-:W-:Y:S01]  /*74a0*/  HADD2.F32 R84, -RZ, R9.H1_H1 ;  /* 0x30000009ff547230 */ /* 0x000fe20000004100 */
[-C--:B------:R-:W-:Y:S01]  /*74b0*/  F2FP.F16.E5M2.UNPACK_B R2, R140.reuse ;  /* 0x0000008cff02723e */ /* 0x080fe200020004ff */
[--C-:B------:R-:W-:Y:S01]  /*74c0*/  HADD2.F32 R85, -RZ, R8.reuse.H0_H0 ;  /* 0x20000008ff557230 */ /* 0x100fe20000004100 */
[----:B------:R-:W-:Y:S01]  /*74d0*/  F2FP.F16.E5M2.UNPACK_B R140, R140.H1 ;  /* 0x0000008cff8c723e */ /* 0x000fe200030004ff */
[----:B------:R-:W-:Y:S01]  /*74e0*/  HADD2.F32 R87, -RZ, R8.H1_H1 ;  /* 0x30000008ff577230 */ /* 0x000fe20000004100 */
[----:B------:R-:W-:Y:S01]  /*74f0*/  F2FP.F16.E5M2.UNPACK_B R141, R141.H1 ;  /* 0x0000008dff8d723e */ /* 0x000fe200030004ff */
[--C-:B------:R-:W-:Y:S01]  /*7500*/  HADD2.F32 R90, -RZ, R7.reuse.H0_H0 ;  /* 0x20000007ff5a7230 */ /* 0x100fe20000004100 */
[----:B------:R-:W-:Y:S01]  /*7510*/  F2FP.F16.E5M2.UNPACK_B R142, R142.H1 ;  /* 0x0000008eff8e723e */ /* 0x000fe200030004ff */
[----:B------:R-:W-:Y:S01]  /*7520*/  HADD2.F32 R91, -RZ, R7.H1_H1 ;  /* 0x30000007ff5b7230 */ /* 0x000fe20000004100 */
[----:B------:R-:W-:Y:S01]  /*7530*/  F2FP.F16.E5M2.UNPACK_B R143, R143.H1 ;  /* 0x0000008fff8f723e */ /* 0x000fe200030004ff */
[--C-:B------:R-:W-:Y:S01]  /*7540*/  HADD2.F32 R94, -RZ, R6.reuse.H0_H0 ;  /* 0x20000006ff5e7230 */ /* 0x100fe20000004100 */
[----:B------:R-:W-:Y:S01]  /*7550*/  R2UR UR5, R186 ;  /* 0x00000000ba0572ca */ /* 0x000fe200000e0000 */
[----:B------:R-:W-:Y:S01]  /*7560*/  HADD2.F32 R95, -RZ, R6.H1_H1 ;  /* 0x30000006ff5f7230 */ /* 0x000fe20000004100 */
        /* <DEDUP_REMOVED lines=9> */
[----:B------:R-:W1:Y:S01]  /*7600*/  LDTM.x64 R4, tmem[UR4+0x40] ;  /* 0x00004004000479ee */ /* 0x000e620008340000 */
[--C-:B------:R-:W-:Y:S01]  /*7610*/  HADD2.F32 R0, -RZ, R2.reuse.H0_H0 ;  /* 0x20000002ff007230 */ /* 0x100fe20000004100 */
[----:B------:R-:W-:Y:S01]  /*7620*/  NOP ;  /* 0x0000000000007918 */ /* 0x000fe20000000000 */
[----:B------:R-:W-:Y:S01]  /*7630*/  UIADD3 UR4, UPT, UPT, UR5, 0xa0, URZ ;  /* 0x000000a005047890 */ /* 0x000fe2000fffe0ff */
[----:B------:R-:W-:Y:S01]  /*7640*/  HADD2.F32 R2, -RZ, R2.H1_H1 ;  /* 0x30000002ff027230 */ /* 0x000fe20000004100 */
[----:B------:R-:W-:Y:S01]  /*7650*/  F2FP.F16.E5M2.UNPACK_B R127, R154 ;  /* 0x0000009aff7f723e */ /* 0x000fe200020004ff */
[----:B------:R-:W-:Y:S01]  /*7660*/  HADD2.F32 R78, -RZ, R141.H1_H1 ;  /* 0x3000008dff4e7230 */ /* 0x000fe20000004100 */
[----:B------:R-:W-:Y:S01]  /*7670*/  UPRMT UR4, UR45, 0x654, UR4 ;  /* 0x000006542d047896 */ /* 0x000fe20008000004 */
[--C-:B------:R-:W-:Y:S01]  /*7680*/  HADD2.F32 R106, -RZ, R107.reuse.H0_H0 ;  /* 0x2000006bff6a7230 */ /* 0x100fe20000004100 */
[----:B------:R-:W-:Y:S01]  /*7690*/  F2FP.F16.E5M2.UNPACK_B R130, R155 ;  /* 0x0000009bff82723e */ /* 0x000fe200020004ff */
[----:B------:R-:W-:Y:S01]  /*76a0*/  HADD2.F32 R107, -RZ, R107.H1_H1 ;  /* 0x3000006bff6b7230 */ /* 0x000fe20000004100 */
[----:B------:R-:W-:Y:S01]  /*76b0*/  F2FP.F16.E5M2.UNPACK_B R144, R144.H1 ;  /* 0x00000090ff90723e */ /* 0x000fe200030004ff */
[--C-:B------:R-:W-:Y:S01]  /*76c0*/  HADD2.F32 R110, -RZ, R111.reuse.H0_H0 ;  /* 0x2000006fff6e7230 */ /* 0x100fe20000004100 */
[----:B------:R-:W-:Y:S01]  /*76d0*/  F2FP.F16.E5M2.UNPACK_B R145, R145.H1 ;  /* 0x00000091ff91723e */ /* 0x000fe200030004ff */
[----:B------:R-:W-:Y:S01]  /*76e0*/  HADD2.F32 R111, -RZ, R111.H1_H1 ;  /* 0x3000006fff6f7230 */ /* 0x000fe20000004100 */
[----:B------:R-:W-:Y:S01]  /*76f0*/  F2FP.F16.E5M2.UNPACK_B R146, R146.H1 ;  /* 0x00000092ff92723e */ /* 0x000fe200030004ff */
[----:B-1----:R-:W-:Y:S01]  /*7700*/  SYNCS.ARRIVE.TRANS64.RED.A1T0 RZ, [UR4], RZ ;  /* 0x000000ffffff79a7 */ /* 0x002fe20008100404 */
[--C-:B------:R-:W-:Y:S01]  /*7710*/  HADD2.F32 R114, -RZ, R115.reuse.H0_H0 ;  /* 0x20000073ff727230 */ /* 0x100fe20000004100 */
[----:B------:R-:W-:Y:S01]  /*7720*/  F2FP.F16.E5M2.UNPACK_B R147, R147.H1 ;  /* 0x00000093ff93723e */ /* 0x000fe200030004ff */
[----:B------:R-:W-:Y:S01]  /*7730*/  HADD2.F32 R115, -RZ, R115.H1_H1 ;  /* 0x30000073ff737230 */ /* 0x000fe20000004100 */
[----:B------:R-:W-:Y:S01]  /*7740*/  F2FP.F16.E5M2.UNPACK_B R148, R148.H1 ;  /* 0x00000094ff94723e */ /* 0x000fe200030004ff */
[--C-:B------:R-:W-:Y:S01]  /*7750*/  HADD2.F32 R118, -RZ, R119.reuse.H0_H0 ;  /* 0x20000077ff767230 */ /* 0x100fe20000004100 */
[----:B------:R-:W-:Y:S01]  /*7760*/  F2FP.F16.E5M2.UNPACK_B R149, R149.H1 ;  /* 0x00000095ff95723e */ /* 0x000fe200030004ff */
[----:B------:R-:W-:Y:S02]  /*7770*/  HADD2.F32 R119, -RZ, R119.H1_H1 ;  /* 0x30000077ff777230 */ /* 0x000fe40000004100 */
[C---:B------:R-:W-:Y:S01]  /*7780*/  FMUL R4, R70.reuse, R4 ;  /* 0x0000000446047220 */ /* 0x040fe20000400000 */
[C---:B------:R-:W-:Y:S01]  /*7790*/  FMUL R5, R70.reuse, R5 ;  /* 0x0000000546057220 */ /* 0x040fe20000400000 */
[--C-:B------:R-:W-:Y:S02]  /*77a0*/  HADD2.F32 R3, -RZ, R140.reuse.H0_H0 ;  /* 0x2000008cff037230 */ /* 0x100fe40000004100 */
        /* <DEDUP_REMOVED lines=9> */
[C---:B------:R-:W-:Y:S01]  /*7840*/  FMUL R2, R70.reuse, R21 ;  /* 0x0000001546027220 */ /* 0x040fe20000400000 */
[C---:B------:R-:W-:Y:S01]  /*7850*/  FMUL R21, R70.reuse, R28 ;  /* 0x0000001c46157220 */ /* 0x040fe20000400000 */
[----:B------:R-:W-:Y:S02]  /*7860*/  HADD2.F32 R122, -RZ, R123.H0_H0 ;  /* 0x2000007bff7a7230 */ /* 0x000fe40000004100 */
[C---:B------:R-:W-:Y:S01]  /*7870*/  FMUL R6, R70.reuse, R6 ;  /* 0x0000000646067220 */ /* 0x040fe20000400000 */
[----:B------:R-:W-:Y:S02]  /*7880*/  HADD2.F32 R72, -RZ, R140.H1_H1 ;  /* 0x3000008cff487230 */ /* 0x000fe40000004100 */
[C---:B------:R-:W-:Y:S01]  /*7890*/  FMUL R7, R70.reuse, R7 ;  /* 0x0000000746077220 */ /* 0x040fe20000400000 */
[----:B------:R-:W-:Y:S02]  /*78a0*/  HADD2.F32 R75, -RZ, R141.H0_H0 ;  /* 0x2000008dff4b7230 */ /* 0x000fe40000004100 */
[C---:B------:R-:W-:Y:S01]  /*78b0*/  FFMA R6, R73.reuse, R3, R6 ;  /* 0x0000000349067223 */ /* 0x040fe20000000006 */
[----:B------:R-:W-:Y:S02]  /*78c0*/  HADD2.F32 R123, -RZ, R123.H1_H1 ;  /* 0x3000007bff7b7230 */ /* 0x000fe40000004100 */
[C---:B------:R-:W-:Y:S01]  /*78d0*/  FFMA R7, R73.reuse, R72, R7 ;  /* 0x0000004849077223 */ /* 0x040fe20000000007 */
[C---:B------:R-:W-:Y:S01]  /*78e0*/  FFMA R8, R73.reuse, R74, R8 ;  /* 0x0000004a49087223 */ /* 0x040fe20000000008 */
[----:B------:R-:W-:Y:S01]  /*78f0*/  FFMA R9, R73, R76, R9 ;  /* 0x0000004c49097223 */ /* 0x000fe20000000009 */
[--C-:B------:R-:W-:Y:S02]  /*7900*/  HADD2.F32 R126, -RZ, R127.reuse.H0_H0 ;  /* 0x2000007fff7e7230 */ /* 0x100fe40000004100 */
[C---:B------:R-:W-:Y:S01]  /*7910*/  FMUL R10, R70.reuse, R10 ;  /* 0x0000000a460a7220 */ /* 0x040fe20000400000 */
[----:B------:R-:W-:Y:S01]  /*7920*/  F2FP.SATFINITE.E5M2.F32.PACK_AB_MERGE_C R76, R7, R6, RZ ;  /* 0x00000006074c723e */ /* 0x000fe200048060ff */
[C---:B------:R-:W-:Y:S01]  /*7930*/  FMUL R7, R70.reuse, R24 ;  /* 0x0000001846077220 */ /* 0x040fe20000400000 */
[----:B------:R-:W-:Y:S02]  /*7940*/  HADD2.F32 R127, -RZ, R127.H1_H1 ;  /* 0x3000007fff7f7230 */ /* 0x000fe40000004100 */
[C---:B------:R-:W-:Y:S01]  /*7950*/  FFMA R10, R73.reuse, R75, R10 ;  /* 0x0000004b490a7223 */ /* 0x040fe2000000000a */
[----:B------:R-:W-:Y:S02]  /*7960*/  HADD2.F32 R72, -RZ, R130.H0_H0 ;  /* 0x20000082ff487230 */ /* 0x000fe40000004100 */
[C---:B------:R-:W-:Y:S01]  /*7970*/  FMUL R11, R70.reuse, R11 ;  /* 0x0000000b460b7220 */ /* 0x040fe20000400000 */
[--C-:B------:R-:W-:Y:S02]  /*7980*/  HADD2.F32 R79, -RZ, R142.reuse.H0_H0 ;  /* 0x2000008eff4f7230 */ /* 0x100fe40000004100 */
[C---:B------:R-:W-:Y:S01]  /*7990*/  FMUL R14, R70.reuse, R14 ;  /* 0x0000000e460e7220 */ /* 0x040fe20000400000 */
[----:B------:R-:W-:Y:S02]  /*79a0*/  HADD2.F32 R82, -RZ, R142.H1_H1 ;  /* 0x3000008eff527230 */ /* 0x000fe40000004100 */
[C---:B------:R-:W-:Y:S01]  /*79b0*/  FFMA R11, R73.reuse, R78, R11 ;  /* 0x0000004e490b7223 */ /* 0x040fe2000000000b */
[C---:B------:R-:W-:Y:S01]  /*79c0*/  FFMA R12, R73.reuse, R77, R12 ;  /* 0x0000004d490c7223 */ /* 0x040fe2000000000c */
[C---:B------:R-:W-:Y:S01]  /*79d0*/  FFMA R13, R73.reuse, R80, R13 ;  /* 0x00000050490d7223 */ /* 0x040fe2000000000d */
[----:B------:R-:W-:Y:S01]  /*79e0*/  FFMA R14, R73, R79, R14 ;  /* 0x0000004f490e7223 */ /* 0x000fe2000000000e */
[----:B------:R-:W-:Y:S01]  /*79f0*/  HADD2.F32 R75, -RZ, R130.H1_H1 ;  /* 0x30000082ff4b7230 */ /* 0x000fe20000004100 */
[----:B------:R-:W-:Y:S01]  /*7a00*/  F2FP.SATFINITE.E5M2.F32.PACK_AB_MERGE_C R78, R11, R10, RZ ;  /* 0x0000000a0b4e723e */ /* 0x000fe200048060ff */
[C---:B------:R-:W-:Y:S01]  /*7a10*/  FMUL R10, R70.reuse, R25 ;  /* 0x00000019460a7220 */ /* 0x040fe20000400000 */
[C---:B------:R-:W-:Y:S01]  /*7a20*/  FMUL R25, R70.reuse, R32 ;  /* 0x0000002046197220 */ /* 0x040fe20000400000 */
        /* <DEDUP_REMOVED lines=8> */
[C---:B------:R-:W-:Y:S01]  /*7ab0*/  FMUL R19, R70.reuse, R19 ;  /* 0x0000001346137220 */ /* 0x040fe20000400000 */
[--C-:B------:R-:W-:Y:S01]  /*7ac0*/  HADD2.F32 R88, -RZ, R144.reuse.H0_H0 ;  /* 0x20000090ff587230 */ /* 0x100fe20000004100 */
[----:B------:R-:W-:Y:S01]  /*7ad0*/  F2FP.SATFINITE.E5M2.F32.PACK_AB_MERGE_C R14, R15, R14, RZ ;  /* 0x0000000e0f0e723e */ /* 0x000fe200048060ff */
[----:B------:R-:W-:Y:S02]  /*7ae0*/  HADD2.F32 R89, -RZ, R144.H1_H1 ;  /* 0x30000090ff597230 */ /* 0x000fe40000004100 */
[C---:B------:R-:W-:Y:S01]  /*7af0*/  FFMA R19, R73.reuse, R86, R19 ;  /* 0x0000005649137223 */ /* 0x040fe20000000013 */
[C---:B------:R-:W-:Y:S01]  /*7b00*/  FFMA R0, R73.reuse, R85, R0 ;  /* 0x0000005549007223 */ /* 0x040fe20000000000 */
[----:B------:R-:W-:Y:S01]  /*7b10*/  FFMA R2, R73, R87, R2 ;  /* 0x0000005749027223 */ /* 0x000fe20000000002 */
[C---:B------:R-:W-:Y:S01]  /*7b20*/  FMUL R3, R70.reuse, R22 ;  /* 0x0000001646037220 */ /* 0x040fe20000400000 */
[C---:B------:R-:W-:Y:S01]  /*7b30*/  FMUL R22, R70.reuse, R29 ;  /* 0x0000001d46167220 */ /* 0x040fe20000400000 */
[----:B------:R-:W-:Y:S01]  /*7b40*/  F2FP.SATFINITE.E5M2.F32.PACK_AB_MERGE_C R18, R19, R18, RZ ;  /* 0x000000121312723e */ /* 0x000fe200048060ff */
[C---:B------:R-:W-:Y:S01]  /*7b50*/  FMUL R29, R70.reuse, R36 ;  /* 0x00000024461d7220 */ /* 0x040fe20000400000 */
        /* <DEDUP_REMOVED lines=8> */
[C---:B------:R-:W-:Y:S01]  /*7be0*/  FFMA R11, R73.reuse, R92, R11 ;  /* 0x0000005c490b7223 */ /* 0x040fe2000000000b */
[----:B------:R-:W-:Y:S01]  /*7bf0*/  FMUL R26, R70, R33 ;  /* 0x00000021461a7220 */ /* 0x000fe20000400000 */
[----:B------:R-:W-:Y:S01]  /*7c00*/  F2FP.SATFINITE.E5M2.F32.PACK_AB_MERGE_C R3, R6, R3, RZ ;  /* 0x000000030603723e */ /* 0x000fe200048060ff */
        /* <DEDUP_REMOVED lines=9> */
[C---:B------:R-:W-:Y:S01]  /*7ca0*/  FMUL R30, R70.reuse, R37 ;  /* 0x00000025461e7220 */ /* 0x040fe20000400000 */
[C---:B------:R-:W-:Y:S01]  /*7cb0*/  FMUL R37, R70.reuse, R44 ;  /* 0x0000002c46257220 */ /* 0x040fe20000400000 */
[C---:B------:R-:W-:Y:S01]  /*7cc0*/  FMUL R24, R70.reuse, R31 ;  /* 0x0000001f46187220 */ /* 0x040fe20000400000 */
[----:B------:R-:W-:Y:S01]  /*7cd0*/  F2FP.F16.E5M2.UNPACK_B R150, R150.H1 ;  /* 0x00000096ff96723e */ /* 0x000fe200030004ff */
[--C-:B------:R-:W-:Y:S02]  /*7ce0*/  HADD2.F32 R100, -RZ, R147.reuse.H0_H0 ;  /* 0x20000093ff647230 */ /* 0x100fe40000004100 */
[----:B------:R-:W-:Y:S01]  /*7cf0*/  FMUL R27, R70, R34 ;  /* 0x00000022461b7220 */ /* 0x000fe20000400000 */
[----:B------:R-:W-:Y:S02]  /*7d00*/  HADD2.F32 R101, -RZ, R147.H1_H1 ;  /* 0x30000093ff657230 */ /* 0x000fe40000004100 */
[C---:B------:R-:W-:Y:S01]  /*7d10*/  FFMA R24, R73.reuse, R97, R24 ;  /* 0x0000006149187223 */ /* 0x040fe20000000018 */
[----:B------:R-:W-:Y:S01]  /*7d20*/  F2FP.F16.E5M2.UNPACK_B R151, R151.H1 ;  /* 0x00000097ff97723e */ /* 0x000fe200030004ff */
[C---:B------:R-:W-:Y:S01]  /*7d30*/  FFMA R25, R73.reuse, R98, R25 ;  /* 0x0000006249197223 */ /* 0x040fe20000000019 */
[C---:B------:R-:W-:Y:S01]  /*7d40*/  FFMA R26, R73.reuse, R99, R26 ;  /* 0x00000063491a7223 */ /* 0x040fe2000000001a */
[----:B------:R-:W-:Y:S01]  /*7d50*/  F2FP.F16.E5M2.UNPACK_B R152, R152.H1 ;  /* 0x00000098ff98723e */ /* 0x000fe200030004ff */
[C---:B------:R-:W-:Y:S01]  /*7d60*/  FFMA R27, R73.reuse, R100, R27 ;  /* 0x00000064491b7223 */ /* 0x040fe2000000001b */
[----:B------:R-:W-:Y:S01]  /*7d70*/  F2FP.SATFINITE.E5M2.F32.PACK_AB_MERGE_C R6, R24, R23, RZ ;  /* 0x000000171806723e */ /* 0x000fe200048060ff */
[C---:B------:R-:W-:Y:S01]  /*7d80*/  FMUL R34, R70.reuse, R41 ;  /* 0x0000002946227220 */ /* 0x040fe20000400000 */
[C---:B------:R-:W-:Y:S01]  /*7d90*/  FMUL R41, R70.reuse, R48 ;  /* 0x0000003046297220 */ /* 0x040fe20000400000 */
[----:B------:R-:W-:Y:S01]  /*7da0*/  FMUL R28, R70, R35 ;  /* 0x00000023461c7220 */ /* 0x000fe20000400000 */
[----:B------:R-:W-:Y:S01]  /*7db0*/  F2FP.F16.E5M2.UNPACK_B R153, R153.H1 ;  /* 0x00000099ff99723e */ /* 0x000fe200030004ff */
[--C-:B------:R-:W-:Y:S01]  /*7dc0*/  HADD2.F32 R104, -RZ, R148.reuse.H0_H0 ;  /* 0x20000094ff687230 */ /* 0x100fe20000004100 */
[----:B------:R-:W-:Y:S01]  /*7dd0*/  F2FP.SATFINITE.E5M2.F32.PACK_AB_MERGE_C R6, R22, R21, R6 ;  /* 0x000000151606723e */ /* 0x000fe20004806006 */
[C---:B------:R-:W-:Y:S01]  /*7de0*/  FFMA R28, R73.reuse, R101, R28 ;  /* 0x00000065491c7223 */ /* 0x040fe2000000001c */
[C---:B------:R-:W-:Y:S01]  /*7df0*/  FFMA R29, R73.reuse, R102, R29 ;  /* 0x00000066491d7223 */ /* 0x040fe2000000001d */
[C---:B------:R-:W-:Y:S01]  /*7e00*/  FFMA R30, R73.reuse, R103, R30 ;  /* 0x00000067491e7223 */ /* 0x040fe2000000001e */
[----:B------:R-:W-:Y:S02]  /*7e10*/  HADD2.F32 R105, -RZ, R148.H1_H1 ;  /* 0x30000094ff697230 */ /* 0x000fe40000004100 */
[C---:B------:R-:W-:Y:S01]  /*7e20*/  FMUL R31, R70.reuse, R38 ;  /* 0x00000026461f7220 */ /* 0x040fe20000400000 */
[----:B------:R-:W-:Y:S01]  /*7e30*/  F2FP.F16.E5M2.UNPACK_B R154, R154.H1 ;  /* 0x0000009aff9a723e */ /* 0x000fe200030004ff */
[C---:B------:R-:W-:Y:S01]  /*7e40*/  FMUL R38, R70.reuse, R45 ;  /* 0x0000002d46267220 */ /* 0x040fe20000400000 */
[C---:B------:R-:W-:Y:S01]  /*7e50*/  FMUL R45, R70.reuse, R52 ;  /* 0x00000034462d7220 */ /* 0x040fe20000400000 */
[----:B------:R-:W-:Y:S01]  /*7e60*/  F2FP.F16.E5M2.UNPACK_B R155, R155.H1 ;  /* 0x0000009bff9b723e */ /* 0x000fe200030004ff */
[----:B------:R-:W-:Y:S01]  /*7e70*/  FFMA R31, R73, R104, R31 ;  /* 0x00000068491f7223 */ /* 0x000fe2000000001f */
[----:B------:R-:W-:Y:S01]  /*7e80*/  FMUL R52, R70, R59 ;  /* 0x0000003b46347220 */ /* 0x000fe20000400000 */
[----:B------:R-:W-:Y:S01]  /*7e90*/  IADD3 R68, PT, PT, R68, 0x1, RZ ;  /* 0x0000000144447810 */ /* 0x000fe20007ffe0ff */
[C---:B------:R-:W-:Y:S01]  /*7ea0*/  FMUL R59, R70.reuse, R66 ;  /* 0x00000042463b7220 */ /* 0x040fe20000400000 */
[----:B------:R-:W-:Y:S01]  /*7eb0*/  F2FP.SATFINITE.E5M2.F32.PACK_AB_MERGE_C R66, R13, R12, R14 ;  /* 0x0000000c0d42723e */ /* 0x000fe2000480600e */
[C---:B------:R-:W-:Y:S01]  /*7ec0*/  FMUL R32, R70.reuse, R39 ;  /* 0x0000002746207220 */ /* 0x040fe20000400000 */
[--C-:B------:R-:W-:Y:S02]  /*7ed0*/  HADD2.F32 R108, -RZ, R149.reuse.H0_H0 ;  /* 0x20000095ff6c7230 */ /* 0x100fe40000004100 */
[C---:B------:R-:W-:Y:S01]  /*7ee0*/  FMUL R35, R70.reuse, R42 ;  /* 0x0000002a46237220 */ /* 0x040fe20000400000 */
[----:B------:R-:W-:Y:S02]  /*7ef0*/  HADD2.F32 R109, -RZ, R149.H1_H1 ;  /* 0x30000095ff6d7230 */ /* 0x000fe40000004100 */
[C---:B------:R-:W-:Y:S01]  /*7f00*/  FFMA R32, R73.reuse, R105, R32 ;  /* 0x0000006949207223 */ /* 0x040fe20000000020 */
[----:B------:R-:W-:Y:S01]  /*7f10*/  FMUL R36, R70, R43 ;  /* 0x0000002b46247220 */ /* 0x000fe20000400000 */
[C---:B------:R-:W-:Y:S01]  /*7f20*/  FFMA R33, R73.reuse, R106, R33 ;  /* 0x0000006a49217223 */ /* 0x040fe20000000021 */
[C---:B------:R-:W-:Y:S01]  /*7f30*/  FFMA R34, R73.reuse, R107, R34 ;  /* 0x0000006b49227223 */ /* 0x040fe20000000022 */
[--C-:B------:R-:W-:Y:S01]  /*7f40*/  HADD2.F32 R112, -RZ, R150.reuse.H0_H0 ;  /* 0x20000096ff707230 */ /* 0x100fe20000004100 */
[----:B------:R-:W-:Y:S01]  /*7f50*/  F2FP.SATFINITE.E5M2.F32.PACK_AB_MERGE_C R32, R32, R31, RZ ;  /* 0x0000001f2020723e */ /* 0x000fe200048060ff */
[C---:B------:R-:W-:Y:S01]  /*7f60*/  FFMA R35, R73.reuse, R108, R35 ;  /* 0x0000006c49237223 */ /* 0x040fe20000000023 */
[----:B------:R-:W-:Y:S02]  /*7f70*/  HADD2.F32 R113, -RZ, R150.H1_H1 ;  /* 0x30000096ff717230 */ /* 0x000fe40000004100 */
[----:B------:R-:W-:Y:S01]  /*7f80*/  FMUL R39, R70, R46 ;  /* 0x0000002e46277220 */ /* 0x000fe20000400000 */
[----:B------:R-:W-:Y:S01]  /*7f90*/  F2FP.SATFINITE.E5M2.F32.PACK_AB_MERGE_C R32, R30, R29, R32 ;  /* 0x0000001d1e20723e */ /* 0x000fe20004806020 */
[C---:B------:R-:W-:Y:S01]  /*7fa0*/  FFMA R36, R73.reuse, R109, R36 ;  /* 0x0000006d49247223 */ /* 0x040fe20000000024 */
[C---:B------:R-:W-:Y:S01]  /*7fb0*/  FMUL R40, R70.reuse, R47 ;  /* 0x0000002f46287220 */ /* 0x040fe20000400000 */
        /* <DEDUP_REMOVED lines=10> */
[C---:B------:R-:W-:Y:S01]  /*8060*/  FMUL R50, R70.reuse, R57 ;  /* 0x0000003946327220 */ /* 0x040fe20000400000 */
[C---:B------:R-:W-:Y:S01]  /*8070*/  FMUL R57, R70.reuse, R64 ;  /* 0x0000004046397220 */ /* 0x040fe20000400000 */
[----:B------:R-:W-:Y:S01]  /*8080*/  FFMA R42, R73, R115, R42 ;  /* 0x00000073492a7223 */ /* 0x000fe2000000002a */
[C---:B------:R-:W-:Y:S01]  /*8090*/  FMUL R46, R70.reuse, R53 ;  /* 0x00000035462e7220 */ /* 0x040fe20000400000 */
[--C-:B------:R-:W-:Y:S01]  /*80a0*/  HADD2.F32 R120, -RZ, R152.reuse.H0_H0 ;  /* 0x20000098ff787230 */ /* 0x100fe20000004100 */
[----:B------:R-:W-:Y:S01]  /*80b0*/  F2FP.SATFINITE.E5M2.F32.PACK_AB_MERGE_C R64, R5, R4, R76 ;  /* 0x000000040540723e */ /* 0x000fe2000480604c */
[C---:B------:R-:W-:Y:S01]  /*80c0*/  FMUL R51, R70.reuse, R58 ;  /* 0x0000003a46337220 */ /* 0x040fe20000400000 */
[C---:B------:R-:W-:Y:S01]  /*80d0*/  FMUL R53, R70.reuse, R60 ;  /* 0x0000003c46357220 */ /* 0x040fe20000400000 */
[C---:B------:R-:W-:Y:S01]  /*80e0*/  FFMA R43, R73.reuse, R116, R43 ;  /* 0x00000074492b7223 */ /* 0x040fe2000000002b */
[----:B------:R-:W-:Y:S02]  /*80f0*/  HADD2.F32 R121, -RZ, R152.H1_H1 ;  /* 0x30000098ff797230 */ /* 0x000fe40000004100 */
[C---:B------:R-:W-:Y:S01]  /*8100*/  FMUL R47, R70.reuse, R54 ;  /* 0x00000036462f7220 */ /* 0x040fe20000400000 */
[C---:B------:R-:W-:Y:S01]  /*8110*/  FMUL R58, R70.reuse, R65 ;  /* 0x00000041463a7220 */ /* 0x040fe20000400000 */
[----:B------:R-:W-:Y:S01]  /*8120*/  FMUL R60, R70, R67 ;  /* 0x00000043463c7220 */ /* 0x000fe20000400000 */
[----:B------:R-:W-:Y:S01]  /*8130*/  F2FP.SATFINITE.E5M2.F32.PACK_AB_MERGE_C R5, R20, R11, RZ ;  /* 0x0000000b1405723e */ /* 0x000fe200048060ff */
[----:B------:R-:W-:Y:S01]  /*8140*/  FFMA R44, R73, R117, R44 ;  /* 0x00000075492c7223 */ /* 0x000fe2000000002c */
[C---:B------:R-:W-:Y:S01]  /*8150*/  FMUL R48, R70.reuse, R55 ;  /* 0x0000003746307220 */ /* 0x040fe20000400000 */
[----:B------:R-:W-:Y:S01]  /*8160*/  F2FP.SATFINITE.E5M2.F32.PACK_AB_MERGE_C R65, R9, R8, R78 ;  /* 0x000000080941723e */ /* 0x000fe2000480604e */
[----:B------:R-:W-:Y:S01]  /*8170*/  FFMA R45, R73, R118, R45 ;  /* 0x00000076492d7223 */ /* 0x000fe2000000002d */
[----:B------:R-:W-:Y:S01]  /*8180*/  F2FP.SATFINITE.E5M2.F32.PACK_AB_MERGE_C R67, R17, R16, R18 ;  /* 0x000000101143723e */ /* 0x000fe20004806012 */
[----:B------:R-:W-:Y:S01]  /*8190*/  FMUL R49, R70, R56 ;  /* 0x0000003846317220 */ /* 0x000fe20000400000 */
[C---:B------:R-:W-:Y:S01]  /*81a0*/  FFMA R46, R73.reuse, R119, R46 ;  /* 0x00000077492e7223 */ /* 0x040fe2000000002e */
[--C-:B------:R-:W-:Y:S02]  /*81b0*/  HADD2.F32 R124, -RZ, R153.reuse.H0_H0 ;  /* 0x20000099ff7c7230 */ /* 0x100fe40000004100 */
[C---:B------:R-:W-:Y:S01]  /*81c0*/  FFMA R47, R73.reuse, R120, R47 ;  /* 0x00000078492f7223 */ /* 0x040fe2000000002f */
[----:B------:R1:W-:Y:S01]  /*81d0*/  STS.128 [R137+UR44+0x6200], R64 ;  /* 0x0062004089007988 */ /* 0x0003e20008000c2c */
[----:B------:R-:W-:Y:S01]  /*81e0*/  HADD2.F32 R125, -RZ, R153.H1_H1 ;  /* 0x30000099ff7d7230 */ /* 0x000fe20000004100 */
[----:B------:R-:W-:Y:S01]  /*81f0*/  F2FP.SATFINITE.E5M2.F32.PACK_AB_MERGE_C R5, R10, R7, R5 ;  /* 0x000000070a05723e */ /* 0x000fe20004806005 */
[C---:B------:R-:W-:Y:S01]  /*8200*/  FFMA R48, R73.reuse, R121, R48 ;  /* 0x0000007949307223 */ /* 0x040fe20000000030 */
[----:B------:R-:W-:Y:S01]  /*8210*/  F2FP.SATFINITE.E5M2.F32.PACK_AB_MERGE_C R7, R28, R27, RZ ;  /* 0x0000001b1c07723e */ /* 0x000fe200048060ff */
        /* <DEDUP_REMOVED lines=8> */
[----:B------:R-:W-:Y:S01]  /*82a0*/  FMUL R56, R70, R63 ;  /* 0x0000003f46387220 */ /* 0x000fe20000400000 */
[----:B------:R-:W-:Y:S01]  /*82b0*/  F2FP.SATFINITE.E5M2.F32.PACK_AB_MERGE_C R4, R2, R0, R3 ;  /* 0x000000000204723e */ /* 0x000fe20004806003 */
[C---:B------:R-:W-:Y:S01]  /*82c0*/  FFMA R53, R73.reuse, R126, R53 ;  /* 0x0000007e49357223 */ /* 0x040fe20000000035 */
[----:B------:R-:W-:Y:S01]  /*82d0*/  F2FP.SATFINITE.E5M2.F32.PACK_AB_MERGE_C R7, R26, R25, R7 ;  /* 0x000000191a07723e */ /* 0x000fe20004806007 */
[C---:B------:R-:W-:Y:S01]  /*82e0*/  FFMA R54, R73.reuse, R127, R54 ;  /* 0x0000007f49367223 */ /* 0x040fe20000000036 */
[--C-:B------:R-:W-:Y:S02]  /*82f0*/  HADD2.F32 R74, -RZ, R155.reuse.H0_H0 ;  /* 0x2000009bff4a7230 */ /* 0x100fe40000004100 */
[C---:B------:R-:W-:Y:S01]  /*8300*/  FFMA R55, R73.reuse, R128, R55 ;  /* 0x0000008049377223 */ /* 0x040fe20000000037 */
[----:B------:R-:W-:Y:S01]  /*8310*/  HADD2.F32 R131, -RZ, R155.H1_H1 ;  /* 0x3000009bff837230 */ /* 0x000fe20000004100 */
[----:B------:R1:W-:Y:S01]  /*8320*/  STS.128 [R179+0x6010], R4 ;  /* 0x00601004b3007388 */ /* 0x0003e20000000c00 */
[----:B------:R-:W-:Y:S01]  /*8330*/  F2FP.SATFINITE.E5M2.F32.PACK_AB_MERGE_C R35, R36, R35, RZ ;  /* 0x000000232423723e */ /* 0x000fe200048060ff */
[C---:B------:R-:W-:Y:S01]  /*8340*/  FFMA R56, R73.reuse, R129, R56 ;  /* 0x0000008149387223 */ /* 0x040fe20000000038 */
[----:B------:R-:W-:Y:S01]  /*8350*/  F2FP.SATFINITE.E5M2.F32.PACK_AB_MERGE_C R39, R40, R39, RZ ;  /* 0x000000272827723e */ /* 0x000fe200048060ff */
[C---:B------:R-:W-:Y:S01]  /*8360*/  FFMA R57, R73.reuse, R72, R57 ;  /* 0x0000004849397223 */ /* 0x040fe20000000039 */
[----:B------:R-:W-:Y:S01]  /*8370*/  F2FP.SATFINITE.E5M2.F32.PACK_AB_MERGE_C R43, R44, R43, RZ ;  /* 0x0000002b2c2b723e */ /* 0x000fe200048060ff */
[C---:B------:R-:W-:Y:S01]  /*8380*/  FFMA R58, R73.reuse, R75, R58 ;  /* 0x0000004b493a7223 */ /* 0x040fe2000000003a */
[C---:B------:R-:W-:Y:S01]  /*8390*/  FFMA R59, R73.reuse, R74, R59 ;  /* 0x0000004a493b7223 */ /* 0x040fe2000000003b */
[----:B------:R-:W-:Y:S01]  /*83a0*/  F2FP.SATFINITE.E5M2.F32.PACK_AB_MERGE_C R33, R34, R33, R35 ;  /* 0x000000212221723e */ /* 0x000fe20004806023 */
        /* <DEDUP_REMOVED lines=11> */
[----:B------:R-:W-:Y:S05]  /*8460*/  F2FP.SATFINITE.E5M2.F32.PACK_AB_MERGE_C R51, R58, R57, R59 ;  /* 0x000000393a33723e */ /* 0x000fea000480603b */
        /* <DEDUP_REMOVED lines=10> */
[----:B------:R-:W-:Y:S02]  /*8510*/  UIADD3 UR9, UPT, UPT, UR49, 0x40, URZ ;  /* 0x0000004031097890 */ /* 0x000fe4000fffe0ff */
[----:B------:R-:W-:Y:S01]  /*8520*/  UIADD3 UR8, UPT, UPT, UR44, 0x6200, URZ ;  /* 0x000062002c087890 */ /* 0x000fe2000fffe0ff */
[----:B------:R-:W-:Y:S01]  /*8530*/  UMOV UR10, UR50 ;  /* 0x00000032000a7c82 */ /* 0x000fe20008000000 */
[----:B------:R-:W-:Y:S01]  /*8540*/  UMOV UR11, UR36 ;  /* 0x00000024000b7c82 */ /* 0x000fe20008000000 */
[----:B--2---:R-:W-:Y:S04]  /*8550*/  UIADD3 UR4, UP0, UPT, UR6, 0x680, URZ ;  /* 0x0000068006047890 */ /* 0x004fe8000ff1e0ff */
[----:B------:R-:W-:Y:S09]  /*8560*/  UIADD3.X UR5, UPT, UPT, URZ, UR7, URZ, UP0, !UPT ;  /* 0x00000007ff057290 */ /* 0x000ff200087fe4ff */
[----:B------:R2:W-:Y:S01]  /*8570*/  UTMASTG.3D [UR8], [UR4] ;  /* 0x00000008040073b5 */ /* 0x0005e20008010000 */
[----:B------:R0:W-:Y:S01]  /*8580*/  UTMACMDFLUSH ;  /* 0x00000000000079b7 */ /* 0x0001e20000000000 */
[----:B--2---:R-:W-:Y:S04]  /*8590*/  DEPBAR.LE SB0, 0x1 ;  /* 0x000080400000791a */ /* 0x004fe80000000000 */
.L_x_110:
[----:B------:R-:W-:Y:S05]  /*85a0*/  BSYNC.RECONVERGENT B0 ;  /* 0x0000000000007941 */ /* 0x000fea0003800200 */
.L_x_109:
[----:B------:R-:W-:Y:S01]  /*85b0*/  R2UR UR4, R160 ;  /* 0x00000000a00472ca */ /* 0x000fe200000e0000 */
[----:B------:R-:W-:Y:S01]  /*85c0*/  BAR.SYNC.DEFER_BLOCKING 0x1, 0x80 ;  /* 0x0042000000007b1d */ /* 0x000fe20000010000 */
[----:B------:R-:W-:Y:S01]  /*85d0*/  ISETP.NE.AND P0, PT, R162, 0x2, PT ;  /* 0x00000002a200780c */ /* 0x000fe20003f05270 */
[----:B------:R-:W-:Y:S01]  /*85e0*/  UISETP.NE.AND UP0, UPT, UR46, URZ, UPT ;  /* 0x000000ff2e00728c */ /* 0x000fe2000bf05270 */
[----:B------:R-:W-:Y:S01]  /*85f0*/  ISETP.NE.AND P1, PT, R68, 0x4, PT ;  /* 0x000000044400780c */ /* 0x000fe20003f25270 */
[----:B------:R-:W-:Y:S01]  /*8600*/  UIADD3 UR20, UPT, UPT, UR37, UR63, URZ ;  /* 0x0000003f25147290 */ /* 0x000fe2000fffe0ff */
[----:B------:R-:W-:Y:S02]  /*8610*/  SEL R0, RZ, 0x1, P0 ;  /* 0x00000001ff007807 */ /* 0x000fe40000000000 */
[----:B------:R-:W-:Y:S02]  /*8620*/  SEL R3, RZ, 0x1, P1 ;  /* 0x00000001ff037807 */ /* 0x000fe40000800000 */
[----:B------:R-:W-:Y:S02]  /*8630*/  LOP3.LUT R167, R167, R0, RZ, 0x3c, !PT ;  /* 0x00000000a7a77212 */ /* 0x000fe400078e3cff */
[----:B------:R-:W-:Y:S01]  /*8640*/  LOP3.LUT R168, R168, R3, RZ, 0x3c, !PT ;  /* 0x00000003a8a87212 */ /* 0x000fe200078e3cff */
[----:B------:R-:W-:Y:S01]  /*8650*/  UIADD3 UR16, UPT, UPT, UR38, UR4, URZ ;  /* 0x0000000426107290 */ /* 0x000fe2000fffe0ff */
[----:B------:R-:W-:Y:S02]  /*8660*/  SEL R162, R162, RZ, P0 ;  /* 0x000000ffa2a27207 */ /* 0x000fe40000000000 */
[----:B------:R-:W-:Y:S01]  /*8670*/  SEL R68, R68, RZ, P1 ;  /* 0x000000ff44447207 */ /* 0x000fe20000800000 */
[----:B------:R-:W-:Y:S01]  /*8680*/  UMOV UR36, UR59 ;  /* 0x0000003b00247c82 */ /* 0x000fe20008000000 */
[----:B------:R-:W-:Y:S07]  /*8690*/  BRA.U UP0, `(.L_x_111) ;  /* 0xffffffc5005c7547 */ /* 0x000fee000b83ffff */
[----:B------:R-:W-:Y:S05]  /*86a0*/  EXIT ;  /* 0x000000000000794d */ /* 0x000fea0003800000 */
.L_x_24:
[----:B--2---:R2:W3:Y:S02]  /*86b0*/  SYNCS.PHASECHK.TRANS64.TRYWAIT P0, [R3+URZ+0xd0], R2 ;  /* 0x0000d002030075a7 */ /* 0x0044e400080011ff */
[----:B---3--:R-:W-:Y:S05]  /*86c0*/  @!P0 NANOSLEEP.SYNCS 0x989680 ;  /* 0x009896800000895d */ /* 0x008fea0003900000 */
[----:B------:R-:W3:Y:S02]  /*86d0*/  @!P0 SYNCS.PHASECHK.TRANS64 P0, [R3+URZ+0xd0], R2 ;  /* 0x0000d002030085a7 */ /* 0x000ee400080010ff */
[----:B---3--:R-:W-:Y:S05]  /*86e0*/  @!P0 BRA `(.L_x_24) ;  /* 0xfffffffc00f08947 */ /* 0x008fea000383ffff */
[----:B------:R-:W-:Y:S05]  /*86f0*/  BRA `(.L_x_112) ;  /* 0xffffff9000547947 */ /* 0x000fea000383ffff */
.L_x_27:
[----:B-1----:R-:W-:-:S07]  /*8700*/  MOV R0, UR33 ;  /* 0x0000002100007c02 */ /* 0x002fce0008000f00 */
.L_x_113:
[----:B-1----:R1:W2:Y:S02]  /*8710*/  SYNCS.PHASECHK.TRANS64.TRYWAIT P0, [R0+URZ+0x18], R3 ;  /* 0x00001803000075a7 */ /* 0x0022a400080011ff */
[----:B--2---:R-:W-:Y:S05]  /*8720*/  @!P0 NANOSLEEP.SYNCS 0x989680 ;  /* 0x009896800000895d */ /* 0x004fea0003900000 */
[----:B------:R-:W2:Y:S02]  /*8730*/  @!P0 SYNCS.PHASECHK.TRANS64 P0, [R0+URZ+0x18], R3 ;  /* 0x00001803000085a7 */ /* 0x000ea400080010ff */
[----:B--2---:R-:W-:Y:S05]  /*8740*/  @!P0 BRA `(.L_x_113) ;  /* 0xfffffffc00f08947 */ /* 0x004fea000383ffff */
[----:B------:R-:W-:Y:S05]  /*8750*/  BRA `(.L_x_26) ;  /* 0xffffff90009c7947 */ /* 0x000fea000383ffff */
.L_x_34:
[----:B-1----:R-:W-:-:S07]  /*8760*/  MOV R0, UR17 ;  /* 0x0000001100007c02 */ /* 0x002fce0008000f00 */
.L_x_114:
[----:B-1----:R1:W2:Y:S02]  /*8770*/  SYNCS.PHASECHK.TRANS64.TRYWAIT P0, [R0+URZ+0x18], R3 ;  /* 0x00001803000075a7 */ /* 0x0022a400080011ff */
[----:B--2---:R-:W-:Y:S05]  /*8780*/  @!P0 NANOSLEEP.SYNCS 0x989680 ;  /* 0x009896800000895d */ /* 0x004fea0003900000 */
[----:B------:R-:W2:Y:S02]  /*8790*/  @!P0 SYNCS.PHASECHK.TRANS64 P0, [R0+URZ+0x18], R3 ;  /* 0x00001803000085a7 */ /* 0x000ea400080010ff */
[----:B--2---:R-:W-:Y:S05]  /*87a0*/  @!P0 BRA `(.L_x_114) ;  /* 0xfffffffc00f08947 */ /* 0x004fea000383ffff */
[----:B------:R-:W-:Y:S05]  /*87b0*/  BRA `(.L_x_33) ;  /* 0xffffff9400587947 */ /* 0x000fea000383ffff */
.L_x_39:
[----:B-1----:R1:W2:Y:S02]  /*87c0*/  SYNCS.PHASECHK.TRANS64.TRYWAIT P0, [R3+URZ+0x60], R0 ;  /* 0x00006000030075a7 */ /* 0x0022a400080011ff */
[----:B--2---:R-:W-:Y:S05]  /*87d0*/  @!P0 NANOSLEEP.SYNCS 0x989680 ;  /* 0x009896800000895d */ /* 0x004fea0003900000 */
[----:B------:R-:W2:Y:S02]  /*87e0*/  @!P0 SYNCS.PHASECHK.TRANS64 P0, [R3+URZ+0x60], R0 ;  /* 0x00006000030085a7 */ /* 0x000ea400080010ff */
[----:B--2---:R-:W-:Y:S05]  /*87f0*/  @!P0 BRA `(.L_x_39) ;  /* 0xfffffffc00f08947 */ /* 0x004fea000383ffff */
[----:B------:R-:W-:Y:S05]  /*8800*/  BRA `(.L_x_115) ;  /* 0xffffff9400fc7947 */ /* 0x000fea000383ffff */
.L_x_43:
[----:B-1----:R-:W-:-:S07]  /*8810*/  MOV R0, UR4 ;  /* 0x0000000400007c02 */ /* 0x002fce0008000f00 */
.L_x_116:
[----:B-1----:R1:W2:Y:S02]  /*8820*/  SYNCS.PHASECHK.TRANS64.TRYWAIT P0, [R0+URZ], R3 ;  /* 0x00000003000075a7 */ /* 0x0022a400080011ff */
[----:B--2---:R-:W-:Y:S05]  /*8830*/  @!P0 NANOSLEEP.SYNCS 0x989680 ;  /* 0x009896800000895d */ /* 0x004fea0003900000 */
[----:B------:R-:W2:Y:S02]  /*8840*/  @!P0 SYNCS.PHASECHK.TRANS64 P0, [R0+URZ], R3 ;  /* 0x00000003000085a7 */ /* 0x000ea400080010ff */
[----:B--2---:R-:W-:Y:S05]  /*8850*/  @!P0 BRA `(.L_x_116) ;  /* 0xfffffffc00f08947 */ /* 0x004fea000383ffff */
[----:B------:R-:W-:Y:S05]  /*8860*/  BRA `(.L_x_117) ;  /* 0xffffff9c00a47947 */ /* 0x000fea000383ffff */
.L_x_44:
[----:B------:R-:W-:-:S07]  /*8870*/  MOV R0, UR5 ;  /* 0x0000000500007c02 */ /* 0x000fce0008000f00 */
.L_x_118:
[----:B-1----:R1:W2:Y:S02]  /*8880*/  SYNCS.PHASECHK.TRANS64.TRYWAIT P0, [R0+URZ], R3 ;  /* 0x00000003000075a7 */ /* 0x0022a400080011ff */
[----:B--2---:R-:W-:Y:S05]  /*8890*/  @!P0 NANOSLEEP.SYNCS 0x989680 ;  /* 0x009896800000895d */ /* 0x004fea0003900000 */
[----:B------:R-:W2:Y:S02]  /*88a0*/  @!P0 SYNCS.PHASECHK.TRANS64 P0, [R0+URZ], R3 ;  /* 0x00000003000085a7 */ /* 0x000ea400080010ff */
[----:B--2---:R-:W-:Y:S05]  /*88b0*/  @!P0 BRA `(.L_x_118) ;  /* 0xfffffffc00f08947 */ /* 0x004fea000383ffff */
[----:B------:R-:W-:Y:S05]  /*88c0*/  BRA `(.L_x_119) ;  /* 0xffffff9c00b07947 */ /* 0x000fea000383ffff */
.L_x_47:
[----:B-1----:R1:W2:Y:S02]  /*88d0*/  SYNCS.PHASECHK.TRANS64.TRYWAIT P0, [R2+URZ+0xc0], R5 ;  /* 0x0000c005020075a7 */ /* 0x0022a400080011ff */
[----:B--2---:R-:W-:Y:S05]  /*88e0*/  @!P0 NANOSLEEP.SYNCS 0x989680 ;  /* 0x009896800000895d */ /* 0x004fea0003900000 */
[----:B------:R-:W2:Y:S02]  /*88f0*/  @!P0 SYNCS.PHASECHK.TRANS64 P0, [R2+URZ+0xc0], R5 ;  /* 0x0000c005020085a7 */ /* 0x000ea400080010ff */
[----:B--2---:R-:W-:Y:S05]  /*8900*/  @!P0 BRA `(.L_x_47) ;  /* 0xfffffffc00f08947 */ /* 0x004fea000383ffff */
[----:B------:R-:W-:Y:S05]  /*8910*/  BRA `(.L_x_120) ;  /* 0xffffffa0000c7947 */ /* 0x000fea000383ffff */
.L_x_48:
[----:B------:R-:W-:-:S07]  /*8920*/  MOV R2, UR4 ;  /* 0x0000000400027c02 */ /* 0x000fce0008000f00 */
.L_x_121:
[----:B-1----:R1:W2:Y:S02]  /*8930*/  SYNCS.PHASECHK.TRANS64.TRYWAIT P0, [R2+URZ+0x70], R5 ;  /* 0x00007005020075a7 */ /* 0x0022a400080011ff */
[----:B--2---:R-:W-:Y:S05]  /*8940*/  @!P0 NANOSLEEP.SYNCS 0x989680 ;  /* 0x009896800000895d */ /* 0x004fea0003900000 */
[----:B------:R-:W2:Y:S02]  /*8950*/  @!P0 SYNCS.PHASECHK.TRANS64 P0, [R2+URZ+0x70], R5 ;  /* 0x00007005020085a7 */ /* 0x000ea400080010ff */
[----:B--2---:R-:W-:Y:S05]  /*8960*/  @!P0 BRA `(.L_x_121) ;  /* 0xfffffffc00f08947 */ /* 0x004fea000383ffff */
[----:B------:R-:W-:Y:S05]  /*8970*/  BRA `(.L_x_122) ;  /* 0xffffffa0001c7947 */ /* 0x000fea000383ffff */
.L_x_49:
[----:B-1----:R1:W2:Y:S02]  /*8980*/  SYNCS.PHASECHK.TRANS64.TRYWAIT P1, [R2+URZ+0x60], R5 ;  /* 0x00006005020075a7 */ /* 0x0022a400080211ff */
[----:B--2---:R-:W-:Y:S05]  /*8990*/  @!P1 NANOSLEEP.SYNCS 0x989680 ;  /* 0x009896800000995d */ /* 0x004fea0003900000 */
[----:B------:R-:W2:Y:S02]  /*89a0*/  @!P1 SYNCS.PHASECHK.TRANS64 P1, [R2+URZ+0x60], R5 ;  /* 0x00006005020095a7 */ /* 0x000ea400080210ff */
[----:B--2---:R-:W-:Y:S05]  /*89b0*/  @!P1 BRA `(.L_x_49) ;  /* 0xfffffffc00f09947 */ /* 0x004fea000383ffff */
[----:B------:R-:W-:Y:S05]  /*89c0*/  BRA `(.L_x_123) ;  /* 0xffffffa0004c7947 */ /* 0x000fea000383ffff */
.L_x_52:
[----:B------:R-:W-:-:S07]  /*89d0*/  MOV R0, UR4 ;  /* 0x0000000400007c02 */ /* 0x000fce0008000f00 */
.L_x_124:
[----:B-1----:R1:W2:Y:S02]  /*89e0*/  SYNCS.PHASECHK.TRANS64.TRYWAIT P0, [R0+URZ+0x70], R3 ;  /* 0x00007003000075a7 */ /* 0x0022a400080011ff */
[----:B--2---:R-:W-:Y:S05]  /*89f0*/  @!P0 NANOSLEEP.SYNCS 0x989680 ;  /* 0x009896800000895d */ /* 0x004fea0003900000 */
[----:B------:R-:W2:Y:S02]  /*8a00*/  @!P0 SYNCS.PHASECHK.TRANS64 P0, [R0+URZ+0x70], R3 ;  /* 0x00007003000085a7 */ /* 0x000ea400080010ff */
[----:B--2---:R-:W-:Y:S05]  /*8a10*/  @!P0 BRA `(.L_x_124) ;  /* 0xfffffffc00f08947 */ /* 0x004fea000383ffff */
[----:B------:R-:W-:Y:S05]  /*8a20*/  BRA `(.L_x_51) ;  /* 0xffffffa000a07947 */ /* 0x000fea000383ffff */
.L_x_59:
[----:B-1----:R1:W2:Y:S02]  /*8a30*/  SYNCS.PHASECHK.TRANS64.TRYWAIT P1, [R0+URZ+0x60], R5 ;  /* 0x00006005000075a7 */ /* 0x0022a400080211ff */
[----:B--2---:R-:W-:Y:S05]  /*8a40*/  @!P1 NANOSLEEP.SYNCS 0x989680 ;  /* 0x009896800000995d */ /* 0x004fea0003900000 */
[----:B------:R-:W2:Y:S02]  /*8a50*/  @!P1 SYNCS.PHASECHK.TRANS64 P1, [R0+URZ+0x60], R5 ;  /* 0x00006005000095a7 */ /* 0x000ea400080210ff */
[----:B--2---:R-:W-:Y:S05]  /*8a60*/  @!P1 BRA `(.L_x_59) ;  /* 0xfffffffc00f09947 */ /* 0x004fea000383ffff */
[----:B------:R-:W-:Y:S05]  /*8a70*/  BRA `(.L_x_125) ;  /* 0xffffffa400fc7947 */ /* 0x000fea000383ffff */
.L_x_60:
[----:B------:R-:W-:-:S07]  /*8a80*/  MOV R3, UR18 ;  /* 0x0000001200037c02 */ /* 0x000fce0008000f00 */
.L_x_126:
[----:B-1----:R1:W2:Y:S02]  /*8a90*/  SYNCS.PHASECHK.TRANS64.TRYWAIT P0, [R3+URZ+0xa0], R0 ;  /* 0x0000a000030075a7 */ /* 0x0022a400080011ff */
[----:B--2---:R-:W-:Y:S05]  /*8aa0*/  @!P0 NANOSLEEP.SYNCS 0x989680 ;  /* 0x009896800000895d */ /* 0x004fea0003900000 */
[----:B------:R-:W2:Y:S02]  /*8ab0*/  @!P0 SYNCS.PHASECHK.TRANS64 P0, [R3+URZ+0xa0], R0 ;  /* 0x0000a000030085a7 */ /* 0x000ea400080010ff */
[----:B--2---:R-:W-:Y:S05]  /*8ac0*/  @!P0 BRA `(.L_x_126) ;  /* 0xfffffffc00f08947 */ /* 0x004fea000383ffff */
[----:B------:R-:W-:Y:S05]  /*8ad0*/  BRA `(.L_x_127) ;  /* 0xffffffa800307947 */ /* 0x000fea000383ffff */
.L_x_63:
[----:B------:R-:W-:Y:S07]  /*8ae0*/  MOV R0, UR6 ;  /* 0x0000000600007c02 */ /* 0x000fee0008000f00 */
.L_x_128:
[----:B-1----:R1:W2:Y:S02]  /*8af0*/  SYNCS.PHASECHK.TRANS64.TRYWAIT P0, [R0+URZ], R3 ;  /* 0x00000003000075a7 */ /* 0x0022a400080011ff */
[----:B--2---:R-:W-:Y:S05]  /*8b00*/  @!P0 NANOSLEEP.SYNCS 0x989680 ;  /* 0x009896800000895d */ /* 0x004fea0003900000 */
[----:B------:R-:W2:Y:S02]  /*8b10*/  @!P0 SYNCS.PHASECHK.TRANS64 P0, [R0+URZ], R3 ;  /* 0x00000003000085a7 */ /* 0x000ea400080010ff */
[----:B--2---:R-:W-:Y:S05]  /*8b20*/  @!P0 BRA `(.L_x_128) ;  /* 0xfffffffc00f08947 */ /* 0x004fea000383ffff */
[----:B------:R-:W-:Y:S05]  /*8b30*/  BRA `(.L_x_62) ;  /* 0xffffffa800507947 */ /* 0x000fea000383ffff */
.L_x_66:
[----:B------:R-:W-:-:S07]  /*8b40*/  MOV R0, UR4 ;  /* 0x0000000400007c02 */ /* 0x000fce0008000f00 */
.L_x_129:
[----:B--2---:R2:W4:Y:S02]  /*8b50*/  SYNCS.PHASECHK.TRANS64.TRYWAIT P0, [R0+URZ], R3 ;  /* 0x00000003000075a7 */ /* 0x00452400080011ff */
[----:B----4-:R-:W-:Y:S05]  /*8b60*/  @!P0 NANOSLEEP.SYNCS 0x989680 ;  /* 0x009896800000895d */ /* 0x010fea0003900000 */
[----:B------:R-:W4:Y:S02]  /*8b70*/  @!P0 SYNCS.PHASECHK.TRANS64 P0, [R0+URZ], R3 ;  /* 0x00000003000085a7 */ /* 0x000f2400080010ff */
[----:B----4-:R-:W-:Y:S05]  /*8b80*/  @!P0 BRA `(.L_x_129) ;  /* 0xfffffffc00f08947 */ /* 0x010fea000383ffff */
[----:B------:R-:W-:Y:S05]  /*8b90*/  BRA `(.L_x_130) ;  /* 0xffffffa800f07947 */ /* 0x000fea000383ffff */
.L_x_67:
[----:B------:R-:W-:-:S07]  /*8ba0*/  MOV R0, UR5 ;  /* 0x0000000500007c02 */ /* 0x000fce0008000f00 */
.L_x_131:
[----:B-1----:R1:W2:Y:S02]  /*8bb0*/  SYNCS.PHASECHK.TRANS64.TRYWAIT P0, [R0+URZ], R3 ;  /* 0x00000003000075a7 */ /* 0x0022a400080011ff */
[----:B--2---:R-:W-:Y:S05]  /*8bc0*/  @!P0 NANOSLEEP.SYNCS 0x989680 ;  /* 0x009896800000895d */ /* 0x004fea0003900000 */
[----:B------:R-:W2:Y:S02]  /*8bd0*/  @!P0 SYNCS.PHASECHK.TRANS64 P0, [R0+URZ], R3 ;  /* 0x00000003000085a7 */ /* 0x000ea400080010ff */
[----:B--2---:R-:W-:Y:S05]  /*8be0*/  @!P0 BRA `(.L_x_131) ;  /* 0xfffffffc00f08947 */ /* 0x004fea000383ffff */
[----:B------:R-:W-:Y:S05]  /*8bf0*/  BRA `(.L_x_132) ;  /* 0xffffffa800fc7947 */ /* 0x000fea000383ffff */
.L_x_68:
[----:B------:R-:W-:-:S07]  /*8c00*/  MOV R0, UR5 ;  /* 0x0000000500007c02 */ /* 0x000fce0008000f00 */
.L_x_133:
[----:B-1----:R1:W2:Y:S02]  /*8c10*/  SYNCS.PHASECHK.TRANS64.TRYWAIT P0, [R0+URZ], R3 ;  /* 0x00000003000075a7 */ /* 0x0022a400080011ff */
[----:B--2---:R-:W-:Y:S05]  /*8c20*/  @!P0 NANOSLEEP.SYNCS 0x989680 ;  /* 0x009896800000895d */ /* 0x004fea0003900000 */
[----:B------:R-:W2:Y:S02]  /*8c30*/  @!P0 SYNCS.PHASECHK.TRANS64 P0, [R0+URZ], R3 ;  /* 0x00000003000085a7 */ /* 0x000ea400080010ff */
[----:B--2---:R-:W-:Y:S05]  /*8c40*/  @!P0 BRA `(.L_x_133) ;  /* 0xfffffffc00f08947 */ /* 0x004fea000383ffff */
[----:B------:R-:W-:Y:S05]  /*8c50*/  BRA `(.L_x_134) ;  /* 0xffffffac00087947 */ /* 0x000fea000383ffff */
.L_x_69:
[----:B------:R-:W-:-:S07]  /*8c60*/  MOV R0, UR4 ;  /* 0x0000000400007c02 */ /* 0x000fce0008000f00 */
.L_x_135:
[----:B-1----:R1:W2:Y:S02]  /*8c70*/  SYNCS.PHASECHK.TRANS64.TRYWAIT P0, [R0+URZ], R3 ;  /* 0x00000003000075a7 */ /* 0x0022a400080011ff */
[----:B--2---:R-:W-:Y:S05]  /*8c80*/  @!P0 NANOSLEEP.SYNCS 0x989680 ;  /* 0x009896800000895d */ /* 0x004fea0003900000 */
[----:B------:R-:W2:Y:S02]  /*8c90*/  @!P0 SYNCS.PHASECHK.TRANS64 P0, [R0+URZ], R3 ;  /* 0x00000003000085a7 */ /* 0x000ea400080010ff */
[----:B--2---:R-:W-:Y:S05]  /*8ca0*/  @!P0 BRA `(.L_x_135) ;  /* 0xfffffffc00f08947 */ /* 0x004fea000383ffff */
[----:B------:R-:W-:Y:S05]  /*8cb0*/  BRA `(.L_x_136) ;  /* 0xffffffac00147947 */ /* 0x000fea000383ffff */
.L_x_74:
[----:B--2---:R2:W3:Y:S02]  /*8cc0*/  SYNCS.PHASECHK.TRANS64.TRYWAIT P0, [R12+URZ+0x60], R9 ;  /* 0x000060090c0075a7 */ /* 0x0044e400080011ff */
[----:B---3--:R-:W-:Y:S05]  /*8cd0*/  @!P0 NANOSLEEP.SYNCS 0x989680 ;  /* 0x009896800000895d */ /* 0x008fea0003900000 */
[----:B------:R-:W3:Y:S02]  /*8ce0*/  @!P0 SYNCS.PHASECHK.TRANS64 P0, [R12+URZ+0x60], R9 ;  /* 0x000060090c0085a7 */ /* 0x000ee400080010ff */
[----:B---3--:R-:W-:Y:S05]  /*8cf0*/  @!P0 BRA `(.L_x_74) ;  /* 0xfffffffc00f08947 */ /* 0x008fea000383ffff */
[----:B------:R-:W-:Y:S05]  /*8d00*/  BRA `(.L_x_137) ;  /* 0xffffffb0002c7947 */ /* 0x000fea000383ffff */
.L_x_77:
[----:B------:R-:W-:Y:S07]  /*8d10*/  MOV R0, UR21 ;  /* 0x0000001500007c02 */ /* 0x000fee0008000f00 */
.L_x_138:
[----:B--2---:R2:W3:Y:S02]  /*8d20*/  SYNCS.PHASECHK.TRANS64.TRYWAIT P2, [R0+URZ+0x58], R11 ;  /* 0x0000580b000075a7 */ /* 0x0044e400080411ff */
[----:B---3--:R-:W-:Y:S05]  /*8d30*/  @!P2 NANOSLEEP.SYNCS 0x989680 ;  /* 0x009896800000a95d */ /* 0x008fea0003900000 */
[----:B------:R-:W3:Y:S02]  /*8d40*/  @!P2 SYNCS.PHASECHK.TRANS64 P2, [R0+URZ+0x58], R11 ;  /* 0x0000580b0000a5a7 */ /* 0x000ee400080410ff */
[----:B---3--:R-:W-:Y:S05]  /*8d50*/  @!P2 BRA `(.L_x_138) ;  /* 0xfffffffc00f0a947 */ /* 0x008fea000383ffff */
[----:B------:R-:W-:Y:S05]  /*8d60*/  BRA `(.L_x_76) ;  /* 0xffffffb400947947 */ /* 0x000fea000383ffff */
.L_x_80:
[----:B--2---:R-:W-:Y:S07]  /*8d70*/  MOV R0, UR21 ;  /* 0x0000001500007c02 */ /* 0x004fee0008000f00 */
.L_x_139:
[----:B--2---:R2:W3:Y:S02]  /*8d80*/  SYNCS.PHASECHK.TRANS64.TRYWAIT P0, [R0+URZ+0x40], R9 ;  /* 0x00004009000075a7 */ /* 0x0044e400080011ff */
[----:B---3--:R-:W-:Y:S05]  /*8d90*/  @!P0 NANOSLEEP.SYNCS 0x989680 ;  /* 0x009896800000895d */ /* 0x008fea0003900000 */
[----:B------:R-:W3:Y:S02]  /*8da0*/  @!P0 SYNCS.PHASECHK.TRANS64 P0, [R0+URZ+0x40], R9 ;  /* 0x00004009000085a7 */ /* 0x000ee400080010ff */
[----:B---3--:R-:W-:Y:S05]  /*8db0*/  @!P0 BRA `(.L_x_139) ;  /* 0xfffffffc00f08947 */ /* 0x008fea000383ffff */
[----:B------:R-:W-:Y:S05]  /*8dc0*/  BRA `(.L_x_140) ;  /* 0xffffffb400f07947 */ /* 0x000fea000383ffff */
.L_x_81:
[----:B------:R-:W-:Y:S07]  /*8dd0*/  MOV R0, UR21 ;  /* 0x0000001500007c02 */ /* 0x000fee0008000f00 */
.L_x_141:
[----:B--2---:R2:W3:Y:S02]  /*8de0*/  SYNCS.PHASECHK.TRANS64.TRYWAIT P0, [R0+URZ+0x48], R9 ;  /* 0x00004809000075a7 */ /* 0x0044e400080011ff */
[----:B---3--:R-:W-:Y:S05]  /*8df0*/  @!P0 NANOSLEEP.SYNCS 0x989680 ;  /* 0x009896800000895d */ /* 0x008fea0003900000 */
[----:B------:R-:W3:Y:S02]  /*8e00*/  @!P0 SYNCS.PHASECHK.TRANS64 P0, [R0+URZ+0x48], R9 ;  /* 0x00004809000085a7 */ /* 0x000ee400080010ff */
[----:B---3--:R-:W-:Y:S05]  /*8e10*/  @!P0 BRA `(.L_x_141) ;  /* 0xfffffffc00f08947 */ /* 0x008fea000383ffff */
[----:B------:R-:W-:Y:S05]  /*8e20*/  BRA `(.L_x_142) ;  /* 0xffffffb8002c7947 */ /* 0x000fea000383ffff */
.L_x_83:
[----:B------:R-:W-:-:S07]  /*8e30*/  MOV R0, UR21 ;  /* 0x0000001500007c02 */ /* 0x000fce0008000f00 */
.L_x_143:
[----:B---3--:R3:W4:Y:S02]  /*8e40*/  SYNCS.PHASECHK.TRANS64.TRYWAIT P0, [R0+URZ+0x40], R3 ;  /* 0x00004003000075a7 */ /* 0x00872400080011ff */
[----:B----4-:R-:W-:Y:S05]  /*8e50*/  @!P0 NANOSLEEP.SYNCS 0x989680 ;  /* 0x009896800000895d */ /* 0x010fea0003900000 */
[----:B------:R-:W4:Y:S02]  /*8e60*/  @!P0 SYNCS.PHASECHK.TRANS64 P0, [R0+URZ+0x40], R3 ;  /* 0x00004003000085a7 */ /* 0x000f2400080010ff */
[----:B----4-:R-:W-:Y:S05]  /*8e70*/  @!P0 BRA `(.L_x_143) ;  /* 0xfffffffc00f08947 */ /* 0x010fea000383ffff */
[----:B------:R-:W-:Y:S05]  /*8e80*/  BRA `(.L_x_144) ;  /* 0xffffffb800a07947 */ /* 0x000fea000383ffff */
.L_x_85:
[----:B-1----:R1:W2:Y:S02]  /*8e90*/  SYNCS.PHASECHK.TRANS64.TRYWAIT P0, [R3+URZ+0x60], R0 ;  /* 0x00006000030075a7 */ /* 0x0022a400080011ff */
[----:B--2---:R-:W-:Y:S05]  /*8ea0*/  @!P0 NANOSLEEP.SYNCS 0x989680 ;  /* 0x009896800000895d */ /* 0x004fea0003900000 */
[----:B------:R-:W2:Y:S02]  /*8eb0*/  @!P0 SYNCS.PHASECHK.TRANS64 P0, [R3+URZ+0x60], R0 ;  /* 0x00006000030085a7 */ /* 0x000ea400080010ff */
[----:B--2---:R-:W-:Y:S05]  /*8ec0*/  @!P0 BRA `(.L_x_85) ;  /* 0xfffffffc00f08947 */ /* 0x004fea000383ffff */
[----:B------:R-:W-:Y:S05]  /*8ed0*/  BRA `(.L_x_145) ;  /* 0xffffffbc00607947 */ /* 0x000fea000383ffff */
.L_x_96:
[----:B-1----:R1:W2:Y:S02]  /*8ee0*/  SYNCS.PHASECHK.TRANS64.TRYWAIT P1, [R3+URZ+0x30], R0 ;  /* 0x00003000030075a7 */ /* 0x0022a400080211ff */
[----:B--2---:R-:W-:Y:S05]  /*8ef0*/  @!P1 NANOSLEEP.SYNCS 0x989680 ;  /* 0x009896800000995d */ /* 0x004fea0003900000 */
[----:B------:R-:W2:Y:S02]  /*8f00*/  @!P1 SYNCS.PHASECHK.TRANS64 P1, [R3+URZ+0x30], R0 ;  /* 0x00003000030095a7 */ /* 0x000ea400080210ff */
[----:B--2---:R-:W-:Y:S05]  /*8f10*/  @!P1 BRA `(.L_x_96) ;  /* 0xfffffffc00f09947 */ /* 0x004fea000383ffff */
[----:B------:R-:W-:Y:S05]  /*8f20*/  BRA `(.L_x_95) ;  /* 0xffffffc800dc7947 */ /* 0x000fea000383ffff */
.L_x_98:
[----:B--2---:R2:W4:Y:S02]  /*8f30*/  SYNCS.PHASECHK.TRANS64.TRYWAIT P0, [R186+URZ+0x80], R5 ;  /* 0x00008005ba0075a7 */ /* 0x00452400080011ff */
[----:B----4-:R-:W-:Y:S05]  /*8f40*/  @!P0 NANOSLEEP.SYNCS 0x989680 ;  /* 0x009896800000895d */ /* 0x010fea0003900000 */
[----:B------:R-:W4:Y:S02]  /*8f50*/  @!P0 SYNCS.PHASECHK.TRANS64 P0, [R186+URZ+0x80], R5 ;  /* 0x00008005ba0085a7 */ /* 0x000f2400080010ff */
[----:B----4-:R-:W-:Y:S05]  /*8f60*/  @!P0 BRA `(.L_x_98) ;  /* 0xfffffffc00f08947 */ /* 0x010fea000383ffff */
[----:B------:R-:W-:Y:S05]  /*8f70*/  BRA `(.L_x_97) ;  /* 0xffffffcc00387947 */ /* 0x000fea000383ffff */
.L_x_107:
[----:B--2---:R2:W3:Y:S02]  /*8f80*/  SYNCS.PHASECHK.TRANS64.TRYWAIT P0, [R193+URZ+0x30], R0 ;  /* 0x00003000c10075a7 */ /* 0x0044e400080011ff */
[----:B---3--:R-:W-:Y:S05]  /*8f90*/  @!P0 NANOSLEEP.SYNCS 0x989680 ;  /* 0x009896800000895d */ /* 0x008fea0003900000 */
[----:B------:R-:W3:Y:S02]  /*8fa0*/  @!P0 SYNCS.PHASECHK.TRANS64 P0, [R193+URZ+0x30], R0 ;  /* 0x00003000c10085a7 */ /* 0x000ee400080010ff */
[----:B---3--:R-:W-:Y:S05]  /*8fb0*/  @!P0 BRA `(.L_x_107) ;  /* 0xfffffffc00f08947 */ /* 0x008fea000383ffff */
[----:B------:R-:W-:Y:S05]  /*8fc0*/  BRA `(.L_x_106) ;  /* 0xffffffe000447947 */ /* 0x000fea000383ffff */
        .weak           $__internal_0_$__cuda_sm10x_tcgen05_guardrail_trap_col_being_dealloced_not_returned_by_alloc
        .type           $__internal_0_$__cuda_sm10x_tcgen05_guardrail_trap_col_being_dealloced_not_returned_by_alloc,@function
        .size           $__internal_0_$__cuda_sm10x_tcgen05_guardrail_trap_col_being_dealloced_not_returned_by_alloc,($__internal_1_$__cuda_sm10x_tcgen05_guardrail_trap_phase_invalid_during_alloc - $__internal_0_$__cuda_sm10x_tcgen05_guardrail_trap_col_being_dealloced_not_returned_by_alloc)
$__internal_0_$__cuda_sm10x_tcgen05_guardrail_trap_col_being_dealloced_not_returned_by_alloc:
[----:B------:R-:W-:Y:S05]  /*8fd0*/  BPT.TRAP 0x1 ;  /* 0x000000040000795c */ /* 0x000fea0000300000 */
[----:B------:R-:W-:-:S04]  /*8fe0*/  HFMA2 R3, -RZ, RZ, 0, 0 ;  /* 0x00000000ff037431 */ /* 0x000fc800000001ff */
[----:B------:R-:W-:Y:S05]  /*8ff0*/  RET.REL.NODEC R2 `(_ZN7cutlass13device_kernelINS_4gemm6kernel13GemmUniversalIN4cute5tupleIJiiiiEEENS1_10collective13CollectiveMmaINS1_35MainloopSm100TmaUmmaWarpSpecializedILi3ELi2ELi4ENS5_IJNS4_1CILi1EEENSA_ILi2EEESB_EEEEENS5_IJNSA_ILi128EEESF_NSA_ILi32EEEEEENS_12float_e5m2_tENS5_IJlSB_lEEESI_SJ_NS4_8TiledMMAINS4_8MMA_AtomIJNS4_10MMA_TraitsINS4_19SM100_MMA_F8F6F4_SSEJSI_SI_fSF_SF_NS4_17integral_constantINS4_4UMMA5MajorELSQ_0EEESR_NSO_INSP_7ScaleInELSS_0EEEST_EEEEEENS4_6LayoutINS5_IJSB_SB_SB_EEENS5_IJNSA_ILi0EEESY_SY_EEEEENS5_IJNS4_10UnderscoreES11_S11_EEEEENS4_23SM90_TMA_LOAD_MULTICASTENS4_14ComposedLayoutINS4_7SwizzleILi1ELi4ELi3EEENS4_18smem_ptr_flag_bitsILi8EEENSW_INS5_IJNSA_ILi8EEESG_EEENS5_IJSG_SB_EEEEEEEvNS4_8identityENS4_13SM90_TMA_LOADES1E_vS1F_EENS_8epilogue10collective18CollectiveEpilogueINS1I_23Sm100TmaWarpSpecializedILi2ELi2ELi64ELb0ELb0EEEJSH_NS5_IJNSW_ISF_SB_EENSW_INSA_ILi64EEESB_EEEEESI_SJ_SI_SJ_NS1I_6fusion15FusionCallbacksIS1M_NS1R_17LinearCombinationISI_fSI_fLNS_15FloatRoundStyleE2EEESH_S1Q_JEEENS4_5SM1004TMEM4LOAD26SM100_TMEM_LOAD_32dp32b64xES1G_NS15_INS16_ILi2ELi4ELi3EEES19_NSW_INS5_IJS1A_S1O_EEENS5_IJS1O_SB_EEEEEEENS4_39AutoVectorizingCopyWithAssumedAlignmentILi128EEENS4_14SM90_TMA_STOREES25_S27_S27_EEEvvEEEEvNT_6ParamsE) ;  /* 0xffffff7002007950 */ /* 0x000fea0003c3ffff */
        .weak           $__internal_1_$__cuda_sm10x_tcgen05_guardrail_trap_phase_invalid_during_alloc
        .type           $__internal_1_$__cuda_sm10x_tcgen05_guardrail_trap_phase_invalid_during_alloc,@function
        .size           $__internal_1_$__cuda_sm10x_tcgen05_guardrail_trap_phase_invalid_during_alloc,($__internal_2_$__cuda_sm10x_tcgen05_guardrail_trap_unallocated_columns_being_dealloced - $__internal_1_$__cuda_sm10x_tcgen05_guardrail_trap_phase_invalid_during_alloc)
$__internal_1_$__cuda_sm10x_tcgen05_guardrail_trap_phase_invalid_during_alloc:
[----:B------:R-:W-:Y:S05]  /*9000*/  BPT.TRAP 0x1 ;  /* 0x000000040000795c */ /* 0x000fea0000300000 */
[----:B------:R-:W-:-:S04]  /*9010*/  MOV R5, 0x0 ;  /* 0x0000000000057802 */ /* 0x000fc80000000f00 */
[----:B------:R-:W-:Y:S05]  /*9020*/  RET.REL.NODEC R4 `(_ZN7cutlass13device_kernelINS_4gemm6kernel13GemmUniversalIN4cute5tupleIJiiiiEEENS1_10collective13CollectiveMmaINS1_35MainloopSm100TmaUmmaWarpSpecializedILi3ELi2ELi4ENS5_IJNS4_1CILi1EEENSA_ILi2EEESB_EEEEENS5_IJNSA_ILi128EEESF_NSA_ILi32EEEEEENS_12float_e5m2_tENS5_IJlSB_lEEESI_SJ_NS4_8TiledMMAINS4_8MMA_AtomIJNS4_10MMA_TraitsINS4_19SM100_MMA_F8F6F4_SSEJSI_SI_fSF_SF_NS4_17integral_constantINS4_4UMMA5MajorELSQ_0EEESR_NSO_INSP_7ScaleInELSS_0EEEST_EEEEEENS4_6LayoutINS5_IJSB_SB_SB_EEENS5_IJNSA_ILi0EEESY_SY_EEEEENS5_IJNS4_10UnderscoreES11_S11_EEEEENS4_23SM90_TMA_LOAD_MULTICASTENS4_14ComposedLayoutINS4_7SwizzleILi1ELi4ELi3EEENS4_18smem_ptr_flag_bitsILi8EEENSW_INS5_IJNSA_ILi8EEESG_EEENS5_IJSG_SB_EEEEEEEvNS4_8identityENS4_13SM90_TMA_LOADES1E_vS1F_EENS_8epilogue10collective18CollectiveEpilogueINS1I_23Sm100TmaWarpSpecializedILi2ELi2ELi64ELb0ELb0EEEJSH_NS5_IJNSW_ISF_SB_EENSW_INSA_ILi64EEESB_EEEEESI_SJ_SI_SJ_NS1I_6fusion15FusionCallbacksIS1M_NS1R_17LinearCombinationISI_fSI_fLNS_15FloatRoundStyleE2EEESH_S1Q_JEEENS4_5SM1004TMEM4LOAD26SM100_TMEM_LOAD_32dp32b64xES1G_NS15_INS16_ILi2ELi4ELi3EEES19_NSW_INS5_IJS1A_S1O_EEENS5_IJS1O_SB_EEEEEEENS4_39AutoVectorizingCopyWithAssumedAlignmentILi128EEENS4_14SM90_TMA_STOREES25_S27_S27_EEEvvEEEEvNT_6ParamsE) ;  /* 0xffffff6c04f47950 */ /* 0x000fea0003c3ffff */
        .weak           $__internal_2_$__cuda_sm10x_tcgen05_guardrail_trap_unallocated_columns_being_dealloced
        .type           $__internal_2_$__cuda_sm10x_tcgen05_guardrail_trap_unallocated_columns_being_dealloced,@function
        .size           $__internal_2_$__cuda_sm10x_tcgen05_guardrail_trap_unallocated_columns_being_dealloced,(.L_x_147 - $__internal_2_$__cuda_sm10x_tcgen05_guardrail_trap_unallocated_columns_being_dealloced)
$__internal_2_$__cuda_sm10x_tcgen05_guardrail_trap_unallocated_columns_being_dealloced:
[----:B------:R-:W-:Y:S05]  /*9030*/  BPT.TRAP 0x1 ;  /* 0x000000040000795c */ /* 0x000fea0000300000 */
[----:B------:R-:W-:-:S04]  /*9040*/  HFMA2 R3, -RZ, RZ, 0, 0 ;  /* 0x00000000ff037431 */ /* 0x000fc800000001ff */
[----:B------:R-:W-:Y:S05]  /*9050*/  RET.REL.NODEC R2 `(_ZN7cutlass13device_kernelINS_4gemm6kernel13GemmUniversalIN4cute5tupleIJiiiiEEENS1_10collective13CollectiveMmaINS1_35MainloopSm100TmaUmmaWarpSpecializedILi3ELi2ELi4ENS5_IJNS4_1CILi1EEENSA_ILi2EEESB_EEEEENS5_IJNSA_ILi128EEESF_NSA_ILi32EEEEEENS_12float_e5m2_tENS5_IJlSB_lEEESI_SJ_NS4_8TiledMMAINS4_8MMA_AtomIJNS4_10MMA_TraitsINS4_19SM100_MMA_F8F6F4_SSEJSI_SI_fSF_SF_NS4_17integral_constantINS4_4UMMA5MajorELSQ_0EEESR_NSO_INSP_7ScaleInELSS_0EEEST_EEEEEENS4_6LayoutINS5_IJSB_SB_SB_EEENS5_IJNSA_ILi0EEESY_SY_EEEEENS5_IJNS4_10UnderscoreES11_S11_EEEEENS4_23SM90_TMA_LOAD_MULTICASTENS4_14ComposedLayoutINS4_7SwizzleILi1ELi4ELi3EEENS4_18smem_ptr_flag_bitsILi8EEENSW_INS5_IJNSA_ILi8EEESG_EEENS5_IJSG_SB_EEEEEEEvNS4_8identityENS4_13SM90_TMA_LOADES1E_vS1F_EENS_8epilogue10collective18CollectiveEpilogueINS1I_23Sm100TmaWarpSpecializedILi2ELi2ELi64ELb0ELb0EEEJSH_NS5_IJNSW_ISF_SB_EENSW_INSA_ILi64EEESB_EEEEESI_SJ_SI_SJ_NS1I_6fusion15FusionCallbacksIS1M_NS1R_17LinearCombinationISI_fSI_fLNS_15FloatRoundStyleE2EEESH_S1Q_JEEENS4_5SM1004TMEM4LOAD26SM100_TMEM_LOAD_32dp32b64xES1G_NS15_INS16_ILi2ELi4ELi3EEES19_NSW_INS5_IJS1A_S1O_EEENS5_IJS1O_SB_EEEEEEENS4_39AutoVectorizingCopyWithAssumedAlignmentILi128EEENS4_14SM90_TMA_STOREES25_S27_S27_EEEvvEEEEvNT_6ParamsE) ;  /* 0xffffff6c02e87950 */ /* 0x000fea0003c3ffff */
.L_x_146:
[----:B------:R-:W-:-:S00]  /*9060*/  BRA `(.L_x_146) ;  /* 0xfffffffc00fc7947 */ /* 0x000fc0000383ffff */
[----:B------:R-:W-:-:S00]  /*9070*/  NOP ;  /* 0x0000000000007918 */ /* 0x000fc00000000000 */
        /* <DEDUP_REMOVED lines=8> */
.L_x_147:


//--------------------- .nv.global.init           --------------------------
	.section	.nv.global.init,"aw",@progbits
.nv.global.init:
	.type		$str$27,@object
	.size		$str$27,($str$28 - $str$27)
$str$27:
        /*0000*/ 	.byte	0x28, 0x61, 0x64, 0x64, 0x72, 0x65, 0x73, 0x73, 0x20, 0x26, 0x20, 0x6d, 0x61, 0x73, 0x6b, 0x29
        /*0010*/ 	.byte	0x20, 0x3d, 0x3d, 0x20, 0x30, 0x00
	.type		$str$28,@object
	.size		$str$28,($str$26 - $str$28)
$str$28:
        /*0016*/ 	.byte	0x2f, 0x74, 0x6d, 0x70, 0x2f, 0x63, 0x75, 0x74, 0x6c, 0x61, 0x73, 0x73, 0x5f, 0x73, 0x77, 0x65
        /*0026*/ 	.byte	0x65, 0x70, 0x5f, 0x73, 0x72, 0x63, 0x2f, 0x69, 0x6e, 0x63, 0x6c, 0x75, 0x64, 0x65, 0x2f, 0x63
        /*0036*/ 	.byte	0x75, 0x74, 0x65, 0x2f, 0x70, 0x6f, 0x69, 0x6e, 0x74, 0x65, 0x72, 0x5f, 0x66, 0x6c, 0x61, 0x67
        /*0046*/ 	.byte	0x67, 0x65, 0x64, 0x2e, 0x68, 0x70, 0x70, 0x00
	.type		$str$26,@object
	.size		$str$26,($str$25 - $str$26)
$str$26:
        /*004e*/ 	.byte	0x2f, 0x74, 0x6d, 0x70, 0x2f, 0x63, 0x75, 0x74, 0x6c, 0x61, 0x73, 0x73, 0x5f, 0x73, 0x77, 0x65
        /*005e*/ 	.byte	0x65, 0x70, 0x5f, 0x73, 0x72, 0x63, 0x2f, 0x69, 0x6e, 0x63, 0x6c, 0x75, 0x64, 0x65, 0x2f, 0x63
        /*006e*/ 	.byte	0x75, 0x74, 0x65, 0x2f, 0x61, 0x74, 0x6f, 0x6d, 0x2f, 0x63, 0x6f, 0x70, 0x79, 0x5f, 0x74, 0x72
        /*007e*/ 	.byte	0x61, 0x69, 0x74, 0x73, 0x5f, 0x73, 0x6d, 0x31, 0x30, 0x30, 0x2e, 0x68, 0x70, 0x70, 0x00
	.type		$str$25,@object
	.size		$str$25,(__unnamed_1 - $str$25)
$str$25:
        /*008d*/ 	.byte	0x28, 0x28, 0x75, 0x69, 0x6e, 0x74, 0x33, 0x32, 0x5f, 0x74, 0x28, 0x74, 0x68, 0x72, 0x65, 0x61
        /*009d*/ 	.byte	0x64, 0x49, 0x64, 0x78, 0x2e, 0x78, 0x29, 0x20, 0x2f, 0x20, 0x33, 0x32, 0x29, 0x20, 0x25, 0x20
        /*00ad*/ 	.byte	0x34, 0x29, 0x20, 0x3d, 0x3d, 0x20, 0x28, 0x28, 0x28, 0x74, 0x6d, 0x65, 0x6d, 0x5f, 0x61, 0x64
        /*00bd*/ 	.byte	0x64, 0x72, 0x20, 0x3e, 0x3e, 0x20, 0x31, 0x36, 0x29, 0x20, 0x2f, 0x20, 0x33, 0x32, 0x29, 0x20
        /*00cd*/ 	.byte	0x25, 0x20, 0x34, 0x29, 0x00
	.type		__unnamed_1,@object
	.size		__unnamed_1,(__unnamed_2 - __unnamed_1)
__unnamed_1:
        /*00d2*/ 	.byte	0x61, 0x75, 0x74, 0x6f, 0x20, 0x63, 0x75, 0x74, 0x65, 0x3a, 0x3a, 0x61, 0x73, 0x5f, 0x70, 0x6f
        /* <DEDUP_REMOVED lines=24> */
        /*0262*/ 	.byte	0x43, 0x3c, 0x38, 0x31, 0x39, 0x32, 0x3e, 0x3e, 0x3e, 0x3e, 0x5d, 0x00
	.type		__unnamed_2,@object
	.size		__unnamed_2,(.L_2 - __unnamed_2)
__unnamed_2:
        /* <DEDUP_REMOVED lines=42> */
        /*050e*/ 	.byte	0x3e, 0x3e, 0x3e, 0x3e, 0x5d, 0x00
.L_2:


//--------------------- .nv.shared._ZN7cutlass13device_kernelINS_4gemm6kernel13GemmUniversalIN4cute5tupleIJiiiiEEENS1_10collective13CollectiveMmaINS1_35MainloopSm100TmaUmmaWarpSpecializedILi3ELi2ELi4ENS5_IJNS4_1CILi1EEENSA_ILi2EEESB_EEEEENS5_IJNSA_ILi128EEESF_NSA_ILi32EEEEEENS_12float_e5m2_tENS5_IJlSB_lEEESI_SJ_NS4_8TiledMMAINS4_8MMA_AtomIJNS4_10MMA_TraitsINS4_19SM100_MMA_F8F6F4_SSEJSI_SI_fSF_SF_NS4_17integral_constantINS4_4UMMA5MajorELSQ_0EEESR_NSO_INSP_7ScaleInELSS_0EEEST_EEEEEENS4_6LayoutINS5_IJSB_SB_SB_EEENS5_IJNSA_ILi0EEESY_SY_EEEEENS5_IJNS4_10UnderscoreES11_S11_EEEEENS4_23SM90_TMA_LOAD_MULTICASTENS4_14ComposedLayoutINS4_7SwizzleILi1ELi4ELi3EEENS4_18smem_ptr_flag_bitsILi8EEENSW_INS5_IJNSA_ILi8EEESG_EEENS5_IJSG_SB_EEEEEEEvNS4_8identityENS4_13SM90_TMA_LOADES1E_vS1F_EENS_8epilogue10collective18CollectiveEpilogueINS1I_23Sm100TmaWarpSpecializedILi2ELi2ELi64ELb0ELb0EEEJSH_NS5_IJNSW_ISF_SB_EENSW_INSA_ILi64EEESB_EEEEESI_SJ_SI_SJ_NS1I_6fusion15FusionCallbacksIS1M_NS1R_17LinearCombinationISI_fSI_fLNS_15FloatRoundStyleE2EEESH_S1Q_JEEENS4_5SM1004TMEM4LOAD26SM100_TMEM_LOAD_32dp32b64xES1G_NS15_INS16_ILi2ELi4ELi3EEES19_NSW_INS5_IJS1A_S1O_EEENS5_IJS1O_SB_EEEEEEENS4_39AutoVectorizingCopyWithAssumedAlignmentILi128EEENS4_14SM90_TMA_STOREES25_S27_S27_EEEvvEEEEvNT_6ParamsE --------------------------
	.section	.nv.shared._ZN7cutlass13device_kernelINS_4gemm6kernel13GemmUniversalIN4cute5tupleIJiiiiEEENS1_10collective13CollectiveMmaINS1_35MainloopSm100TmaUmmaWarpSpecializedILi3ELi2ELi4ENS5_IJNS4_1CILi1EEENSA_ILi2EEESB_EEEEENS5_IJNSA_ILi128EEESF_NSA_ILi32EEEEEENS_12float_e5m2_tENS5_IJlSB_lEEESI_SJ_NS4_8TiledMMAINS4_8MMA_AtomIJNS4_10MMA_TraitsINS4_19SM100_MMA_F8F6F4_SSEJSI_SI_fSF_SF_NS4_17integral_constantINS4_4UMMA5MajorELSQ_0EEESR_NSO_INSP_7ScaleInELSS_0EEEST_EEEEEENS4_6LayoutINS5_IJSB_SB_SB_EEENS5_IJNSA_ILi0EEESY_SY_EEEEENS5_IJNS4_10UnderscoreES11_S11_EEEEENS4_23SM90_TMA_LOAD_MULTICASTENS4_14ComposedLayoutINS4_7SwizzleILi1ELi4ELi3EEENS4_18smem_ptr_flag_bitsILi8EEENSW_INS5_IJNSA_ILi8EEESG_EEENS5_IJSG_SB_EEEEEEEvNS4_8identityENS4_13SM90_TMA_LOADES1E_vS1F_EENS_8epilogue10collective18CollectiveEpilogueINS1I_23Sm100TmaWarpSpecializedILi2ELi2ELi64ELb0ELb0EEEJSH_NS5_IJNSW_ISF_SB_EENSW_INSA_ILi64EEESB_EEEEESI_SJ_SI_SJ_NS1I_6fusion15FusionCallbacksIS1M_NS1R_17LinearCombinationISI_fSI_fLNS_15FloatRoundStyleE2EEESH_S1Q_JEEENS4_5SM1004TMEM4LOAD26SM100_TMEM_LOAD_32dp32b64xES1G_NS15_INS16_ILi2ELi4ELi3EEES19_NSW_INS5_IJS1A_S1O_EEENS5_IJS1O_SB_EEEEEEENS4_39AutoVectorizingCopyWithAssumedAlignmentILi128EEENS4_14SM90_TMA_STOREES25_S27_S27_EEEvvEEEEvNT_6ParamsE,"aw",@nobits
	.sectionflags	@""
	.align	16
	.zero		1024


//--------------------- .nv.shared.reserved.0     --------------------------
	.section	.nv.shared.reserved.0,"aw",@nobits
	.weak		__nv_reservedSMEM_offset_0_alias
	.size		__nv_reservedSMEM_offset_0_alias, 0, 64
	.other		__nv_reservedSMEM_offset_0_alias,@"STO_CUDA_RESERVED_SHARED STV_DEFAULT"
__nv_reservedSMEM_offset_0_alias:
	.zero		0
.nv.shared.reserved.0:
	.zero		64
	.weak		__nv_reservedSMEM_tcgen05_partition
	.type		__nv_reservedSMEM_tcgen05_partition,@object
	.size		__nv_reservedSMEM_tcgen05_partition,(.L_0 - __nv_reservedSMEM_tcgen05_partition)
__nv_reservedSMEM_tcgen05_partition:
	.zero		32
.L_0:


//--------------------- .nv.global                --------------------------
	.section	.nv.global,"aw",@nobits
.nv.global:
	.type		_ZN39_INTERNAL_5799e248_4_k_cu_8d344d6c_89004cute1_E,@object
	.size		_ZN39_INTERNAL_5799e248_4_k_cu_8d344d6c_89004cute1_E,(_ZN39_INTERNAL_5799e248_4_k_cu_8d344d6c_89004cuda3std3__45__cpo6cbeginE - _ZN39_INTERNAL_5799e248_4_k_cu_8d344d6c_89004cute1_E)
_ZN39_INTERNAL_5799e248_4_k_cu_8d344d6c_89004cute1_E:
	.zero		1
	.type		_ZN39_INTERNAL_5799e248_4_k_cu_8d344d6c_89004cuda3std3__45__cpo6cbeginE,@object
	.size		_ZN39_INTERNAL_5799e248_4_k_cu_8d344d6c_89004cuda3std3__45__cpo6cbeginE,(_ZN39_INTERNAL_5799e248_4_k_cu_8d344d6c_89004cuda3std3__48in_placeE - _ZN39_INTERNAL_5799e248_4_k_cu_8d344d6c_89004cuda3std3__45__cpo6cbeginE)
_ZN39_INTERNAL_5799e248_4_k_cu_8d344d6c_89004cuda3std3__45__cpo6cbeginE:
	.zero		1
	.type		_ZN39_INTERNAL_5799e248_4_k_cu_8d344d6c_89004cuda3std3__48in_placeE,@object
	.size		_ZN39_INTERNAL_5799e248_4_k_cu_8d344d6c_89004cuda3std3__48in_placeE,(_ZN39_INTERNAL_5799e248_4_k_cu_8d344d6c_89004cuda3std6ranges3__45__cpo9iter_moveE - _ZN39_INTERNAL_5799e248_4_k_cu_8d344d6c_89004cuda3std3__48in_placeE)
_ZN39_INTERNAL_5799e248_4_k_cu_8d344d6c_89004cuda3std3__48in_placeE:
	.zero		1
	.type		_ZN39_INTERNAL_5799e248_4_k_cu_8d344d6c_89004cuda3std6ranges3__45__cpo9iter_moveE,@object
	.size		_ZN39_INTERNAL_5799e248_4_k_cu_8d344d6c_89004cuda3std6ranges3__45__cpo9iter_moveE,(_ZN39_INTERNAL_5799e248_4_k_cu_8d344d6c_89004cuda3std3__45__cpo5beginE - _ZN39_INTERNAL_5799e248_4_k_cu_8d344d6c_89004cuda3std6ranges3__45__cpo9iter_moveE)
_ZN39_INTERNAL_5799e248_4_k_cu_8d344d6c_89004cuda3std6ranges3__45__cpo9iter_moveE:
	.zero		1
	.type		_ZN39_INTERNAL_5799e248_4_k_cu_8d344d6c_89004cuda3std3__45__cpo5beginE,@object
	.size		_ZN39_INTERNAL_5799e248_4_k_cu_8d344d6c_89004cuda3std3__45__cpo5beginE,(_ZN39_INTERNAL_5799e248_4_k_cu_8d344d6c_89004cuda3std3__441_GLOBAL__N__5799e248_4_k_cu_8d344d6c_89006ignoreE - _ZN39_INTERNAL_5799e248_4_k_cu_8d344d6c_89004cuda3std3__45__cpo5beginE)
_ZN39_INTERNAL_5799e248_4_k_cu_8d344d6c_89004cuda3std3__45__cpo5beginE:
	.zero		1
	.type		_ZN39_INTERNAL_5799e248_4_k_cu_8d344d6c_89004cuda3std3__441_GLOBAL__N__5799e248_4_k_cu_8d344d6c_89006ignoreE,@object
	.size		_ZN39_INTERNAL_5799e248_4_k_cu_8d344d6c_89004cuda3std3__441_GLOBAL__N__5799e248_4_k_cu_8d344d6c_89006ignoreE,(_ZN39_INTERNAL_5799e248_4_k_cu_8d344d6c_89004cute7productE - _ZN39_INTERNAL_5799e248_4_k_cu_8d344d6c_89004cuda3std3__441_GLOBAL__N__5799e248_4_k_cu_8d344d6c_89006ignoreE)
_ZN39_INTERNAL_5799e248_4_k_cu_8d344d6c_89004cuda3std3__441_GLOBAL__N__5799e248_4_k_cu_8d344d6c_89006ignoreE:
	.zero		1
	.type		_ZN39_INTERNAL_5799e248_4_k_cu_8d344d6c_89004cute7productE,@object
	.size		_ZN39_INTERNAL_5799e248_4_k_cu_8d344d6c_89004cute7productE,(_ZN39_INTERNAL_5799e248_4_k_cu_8d344d6c_89004cuda3std3__45__cpo3endE - _ZN39_INTERNAL_5799e248_4_k_cu_8d344d6c_89004cute7productE)
_ZN39_INTERNAL_5799e248_4_k_cu_8d344d6c_89004cute7productE:
	.zero		1
	.type		_ZN39_INTERNAL_5799e248_4_k_cu_8d344d6c_89004cuda3std3__45__cpo3endE,@object
	.size		_ZN39_INTERNAL_5799e248_4_k_cu_8d344d6c_89004cuda3std3__45__cpo3endE,(_ZN39_INTERNAL_5799e248_4_k_cu_8d344d6c_89004cuda3std3__419piecewise_constructE - _ZN39_INTERNAL_5799e248_4_k_cu_8d344d6c_89004cuda3std3__45__cpo3endE)
_ZN39_INTERNAL_5799e248_4_k_cu_8d344d6c_89004cuda3std3__45__cpo3endE:
	.zero		1
	.type		_ZN39_INTERNAL_5799e248_4_k_cu_8d344d6c_89004cuda3std3__419piecewise_constructE,@object
	.size		_ZN39_INTERNAL_5799e248_4_k_cu_8d344d6c_89004cuda3std3__419piecewise_constructE,(_ZN39_INTERNAL_5799e248_4_k_cu_8d344d6c_89004cuda3std3__45__cpo4cendE - _ZN39_INTERNAL_5799e248_4_k_cu_8d344d6c_89004cuda3std3__419piecewise_constructE)
_ZN39_INTERNAL_5799e248_4_k_cu_8d344d6c_89004cuda3std3__419piecewise_constructE:
	.zero		1
	.type		_ZN39_INTERNAL_5799e248_4_k_cu_8d344d6c_89004cuda3std3__45__cpo4cendE,@object
	.size		_ZN39_INTERNAL_5799e248_4_k_cu_8d344d6c_89004cuda3std3__45__cpo4cendE,(_ZN39_INTERNAL_5799e248_4_k_cu_8d344d6c_89004cuda3std6ranges3__45__cpo4swapE - _ZN39_INTERNAL_5799e248_4_k_cu_8d344d6c_89004cuda3std3__45__cpo4cendE)
_ZN39_INTERNAL_5799e248_4_k_cu_8d344d6c_89004cuda3std3__45__cpo4cendE:
	.zero		1
	.type		_ZN39_INTERNAL_5799e248_4_k_cu_8d344d6c_89004cuda3std6ranges3__45__cpo4swapE,@object
	.size		_ZN39_INTERNAL_5799e248_4_k_cu_8d344d6c_89004cuda3std6ranges3__45__cpo4swapE,(.L_10 - _ZN39_INTERNAL_5799e248_4_k_cu_8d344d6c_89004cuda3std6ranges3__45__cpo4swapE)
_ZN39_INTERNAL_5799e248_4_k_cu_8d344d6c_89004cuda3std6ranges3__45__cpo4swapE:
	.zero		1
.L_10:


//--------------------- .nv.constant0._ZN7cutlass13device_kernelINS_4gemm6kernel13GemmUniversalIN4cute5tupleIJiiiiEEENS1_10collective13CollectiveMmaINS1_35MainloopSm100TmaUmmaWarpSpecializedILi3ELi2ELi4ENS5_IJNS4_1CILi1EEENSA_ILi2EEESB_EEEEENS5_IJNSA_ILi128EEESF_NSA_ILi32EEEEEENS_12float_e5m2_tENS5_IJlSB_lEEESI_SJ_NS4_8TiledMMAINS4_8MMA_AtomIJNS4_10MMA_TraitsINS4_19SM100_MMA_F8F6F4_SSEJSI_SI_fSF_SF_NS4_17integral_constantINS4_4UMMA5MajorELSQ_0EEESR_NSO_INSP_7ScaleInELSS_0EEEST_EEEEEENS4_6LayoutINS5_IJSB_SB_SB_EEENS5_IJNSA_ILi0EEESY_SY_EEEEENS5_IJNS4_10UnderscoreES11_S11_EEEEENS4_23SM90_TMA_LOAD_MULTICASTENS4_14ComposedLayoutINS4_7SwizzleILi1ELi4ELi3EEENS4_18smem_ptr_flag_bitsILi8EEENSW_INS5_IJNSA_ILi8EEESG_EEENS5_IJSG_SB_EEEEEEEvNS4_8identityENS4_13SM90_TMA_LOADES1E_vS1F_EENS_8epilogue10collective18CollectiveEpilogueINS1I_23Sm100TmaWarpSpecializedILi2ELi2ELi64ELb0ELb0EEEJSH_NS5_IJNSW_ISF_SB_EENSW_INSA_ILi64EEESB_EEEEESI_SJ_SI_SJ_NS1I_6fusion15FusionCallbacksIS1M_NS1R_17LinearCombinationISI_fSI_fLNS_15FloatRoundStyleE2EEESH_S1Q_JEEENS4_5SM1004TMEM4LOAD26SM100_TMEM_LOAD_32dp32b64xES1G_NS15_INS16_ILi2ELi4ELi3EEES19_NSW_INS5_IJS1A_S1O_EEENS5_IJS1O_SB_EEEEEEENS4_39AutoVectorizingCopyWithAssumedAlignmentILi128EEENS4_14SM90_TMA_STOREES25_S27_S27_EEEvvEEEEvNT_6ParamsE --------------------------
	.section	.nv.constant0._ZN7cutlass13device_kernelINS_4gemm6kernel13GemmUniversalIN4cute5tupleIJiiiiEEENS1_10collective13CollectiveMmaINS1_35MainloopSm100TmaUmmaWarpSpecializedILi3ELi2ELi4ENS5_IJNS4_1CILi1EEENSA_ILi2EEESB_EEEEENS5_IJNSA_ILi128EEESF_NSA_ILi32EEEEEENS_12float_e5m2_tENS5_IJlSB_lEEESI_SJ_NS4_8TiledMMAINS4_8MMA_AtomIJNS4_10MMA_TraitsINS4_19SM100_MMA_F8F6F4_SSEJSI_SI_fSF_SF_NS4_17integral_constantINS4_4UMMA5MajorELSQ_0EEESR_NSO_INSP_7ScaleInELSS_0EEEST_EEEEEENS4_6LayoutINS5_IJSB_SB_SB_EEENS5_IJNSA_ILi0EEESY_SY_EEEEENS5_IJNS4_10UnderscoreES11_S11_EEEEENS4_23SM90_TMA_LOAD_MULTICASTENS4_14ComposedLayoutINS4_7SwizzleILi1ELi4ELi3EEENS4_18smem_ptr_flag_bitsILi8EEENSW_INS5_IJNSA_ILi8EEESG_EEENS5_IJSG_SB_EEEEEEEvNS4_8identityENS4_13SM90_TMA_LOADES1E_vS1F_EENS_8epilogue10collective18CollectiveEpilogueINS1I_23Sm100TmaWarpSpecializedILi2ELi2ELi64ELb0ELb0EEEJSH_NS5_IJNSW_ISF_SB_EENSW_INSA_ILi64EEESB_EEEEESI_SJ_SI_SJ_NS1I_6fusion15FusionCallbacksIS1M_NS1R_17LinearCombinationISI_fSI_fLNS_15FloatRoundStyleE2EEESH_S1Q_JEEENS4_5SM1004TMEM4LOAD26SM100_TMEM_LOAD_32dp32b64xES1G_NS15_INS16_ILi2ELi4ELi3EEES19_NSW_INS5_IJS1A_S1O_EEENS5_IJS1O_SB_EEEEEEENS4_39AutoVectorizingCopyWithAssumedAlignmentILi128EEENS4_14SM90_TMA_STOREES25_S27_S27_EEEvvEEEEvNT_6ParamsE,"a",@progbits
	.sectionflags	@""
	.align	4
.nv.constant0._ZN7cutlass13device_kernelINS_4gemm6kernel13GemmUniversalIN4cute5tupleIJiiiiEEENS1_10collective13CollectiveMmaINS1_35MainloopSm100TmaUmmaWarpSpecializedILi3ELi2ELi4ENS5_IJNS4_1CILi1EEENSA_ILi2EEESB_EEEEENS5_IJNSA_ILi128EEESF_NSA_ILi32EEEEEENS_12float_e5m2_tENS5_IJlSB_lEEESI_SJ_NS4_8TiledMMAINS4_8MMA_AtomIJNS4_10MMA_TraitsINS4_19SM100_MMA_F8F6F4_SSEJSI_SI_fSF_SF_NS4_17integral_constantINS4_4UMMA5MajorELSQ_0EEESR_NSO_INSP_7ScaleInELSS_0EEEST_EEEEEENS4_6LayoutINS5_IJSB_SB_SB_EEENS5_IJNSA_ILi0EEESY_SY_EEEEENS5_IJNS4_10UnderscoreES11_S11_EEEEENS4_23SM90_TMA_LOAD_MULTICASTENS4_14ComposedLayoutINS4_7SwizzleILi1ELi4ELi3EEENS4_18smem_ptr_flag_bitsILi8EEENSW_INS5_IJNSA_ILi8EEESG_EEENS5_IJSG_SB_EEEEEEEvNS4_8identityENS4_13SM90_TMA_LOADES1E_vS1F_EENS_8epilogue10collective18CollectiveEpilogueINS1I_23Sm100TmaWarpSpecializedILi2ELi2ELi64ELb0ELb0EEEJSH_NS5_IJNSW_ISF_SB_EENSW_INSA_ILi64EEESB_EEEEESI_SJ_SI_SJ_NS1I_6fusion15FusionCallbacksIS1M_NS1R_17LinearCombinationISI_fSI_fLNS_15FloatRoundStyleE2EEESH_S1Q_JEEENS4_5SM1004TMEM4LOAD26SM100_TMEM_LOAD_32dp32b64xES1G_NS15_INS16_ILi2ELi4ELi3EEES19_NSW_INS5_IJS1A_S1O_EEENS5_IJS1O_SB_EEEEEEENS4_39AutoVectorizingCopyWithAssumedAlignmentILi128EEENS4_14SM90_TMA_STOREES25_S27_S27_EEEvvEEEEvNT_6ParamsE:
	.zero		2944


//--------------------- SYMBOLS --------------------------

	.type		.nv.reservedSmem.offset0,@object
	.size		.nv.reservedSmem.offset0,0x4
	.type		.nv.reservedSmem.cap,@object
	.size		.nv.reservedSmem.cap,0x4
	.type		__assertfail,@function
